//
// Generated by NVIDIA NVVM Compiler
//
// Compiler Build ID: CL-36424714
// Cuda compilation tools, release 13.0, V13.0.88
// Based on NVVM 20.0.0
//

.version 9.0
.target sm_100
.address_size 64

	// .globl	sha256d_kernel
.const .align 4 .b8 K[256] = {152, 47, 138, 66, 145, 68, 55, 113, 207, 251, 192, 181, 165, 219, 181, 233, 91, 194, 86, 57, 241, 17, 241, 89, 164, 130, 63, 146, 213, 94, 28, 171, 152, 170, 7, 216, 1, 91, 131, 18, 190, 133, 49, 36, 195, 125, 12, 85, 116, 93, 190, 114, 254, 177, 222, 128, 167, 6, 220, 155, 116, 241, 155, 193, 193, 105, 155, 228, 134, 71, 190, 239, 198, 157, 193, 15, 204, 161, 12, 36, 111, 44, 233, 45, 170, 132, 116, 74, 220, 169, 176, 92, 218, 136, 249, 118, 82, 81, 62, 152, 109, 198, 49, 168, 200, 39, 3, 176, 199, 127, 89, 191, 243, 11, 224, 198, 71, 145, 167, 213, 81, 99, 202, 6, 103, 41, 41, 20, 133, 10, 183, 39, 56, 33, 27, 46, 252, 109, 44, 77, 19, 13, 56, 83, 84, 115, 10, 101, 187, 10, 106, 118, 46, 201, 194, 129, 133, 44, 114, 146, 161, 232, 191, 162, 75, 102, 26, 168, 112, 139, 75, 194, 163, 81, 108, 199, 25, 232, 146, 209, 36, 6, 153, 214, 133, 53, 14, 244, 112, 160, 106, 16, 22, 193, 164, 25, 8, 108, 55, 30, 76, 119, 72, 39, 181, 188, 176, 52, 179, 12, 28, 57, 74, 170, 216, 78, 79, 202, 156, 91, 243, 111, 46, 104, 238, 130, 143, 116, 111, 99, 165, 120, 20, 120, 200, 132, 8, 2, 199, 140, 250, 255, 190, 144, 235, 108, 80, 164, 247, 163, 249, 190, 242, 120, 113, 198};

.visible .entry sha256d_kernel(
	.param .u64 .ptr .align 1 sha256d_kernel_param_0,
	.param .u32 sha256d_kernel_param_1,
	.param .u64 .ptr .align 1 sha256d_kernel_param_2,
	.param .u64 .ptr .align 1 sha256d_kernel_param_3,
	.param .u64 .ptr .align 1 sha256d_kernel_param_4
)
{
	.local .align 16 .b8 	__local_depot0[256];
	.reg .b64 	%SP;
	.reg .b64 	%SPL;
	.reg .pred 	%p<12>;
	.reg .b16 	%rs<17>;
	.reg .b32 	%r<999>;
	.reg .b64 	%rd<60>;

	mov.u64 	%SPL, __local_depot0;
	ld.param.u32 	%r115, [sha256d_kernel_param_1];
	ld.param.u64 	%rd24, [sha256d_kernel_param_3];
	ld.param.u64 	%rd25, [sha256d_kernel_param_4];
	cvta.to.global.u64 	%rd1, %rd25;
	add.u64 	%rd59, %SPL, 0;
	ld.global.u32 	%r116, [%rd1];
	setp.ne.s32 	%p1, %r116, 0;
	@%p1 bra 	$L__BB0_20;
	ld.param.u64 	%rd49, [sha256d_kernel_param_0];
	cvta.to.global.u64 	%rd27, %rd49;
	ld.global.u8 	%r118, [%rd27+1];
	ld.global.u8 	%rs1, [%rd27+2];
	ld.global.u8 	%r119, [%rd27+3];
	ld.global.u8 	%r120, [%rd27+5];
	ld.global.u8 	%rs2, [%rd27+6];
	ld.global.u8 	%r121, [%rd27+7];
	ld.global.u8 	%r122, [%rd27+9];
	ld.global.u8 	%rs3, [%rd27+10];
	ld.global.u8 	%r123, [%rd27+11];
	ld.global.u8 	%r124, [%rd27+13];
	ld.global.u8 	%rs4, [%rd27+14];
	ld.global.u8 	%r125, [%rd27+15];
	ld.global.u8 	%r126, [%rd27+17];
	ld.global.u8 	%rs5, [%rd27+18];
	ld.global.u8 	%r127, [%rd27+19];
	ld.global.u8 	%r128, [%rd27+21];
	ld.global.u8 	%rs6, [%rd27+22];
	ld.global.u8 	%r129, [%rd27+23];
	ld.global.u8 	%r130, [%rd27+25];
	ld.global.u8 	%rs7, [%rd27+26];
	ld.global.u8 	%r131, [%rd27+27];
	ld.global.u8 	%r132, [%rd27+29];
	ld.global.u8 	%rs8, [%rd27+30];
	ld.global.u8 	%r133, [%rd27+31];
	ld.global.u8 	%r134, [%rd27+33];
	ld.global.u8 	%rs9, [%rd27+34];
	ld.global.u8 	%r135, [%rd27+35];
	ld.global.u8 	%r136, [%rd27+37];
	ld.global.u8 	%rs10, [%rd27+38];
	ld.global.u8 	%r137, [%rd27+39];
	ld.global.u8 	%r138, [%rd27+41];
	ld.global.u8 	%rs11, [%rd27+42];
	ld.global.u8 	%r139, [%rd27+43];
	ld.global.u8 	%r140, [%rd27+45];
	ld.global.u8 	%rs12, [%rd27+46];
	ld.global.u8 	%r141, [%rd27+47];
	ld.global.u8 	%r142, [%rd27+49];
	ld.global.u8 	%rs13, [%rd27+50];
	ld.global.u8 	%r143, [%rd27+51];
	ld.global.u8 	%r144, [%rd27+53];
	ld.global.u8 	%rs14, [%rd27+54];
	ld.global.u8 	%r145, [%rd27+55];
	ld.global.u8 	%r146, [%rd27+57];
	ld.global.u8 	%rs15, [%rd27+58];
	ld.global.u8 	%r147, [%rd27+59];
	ld.global.u8 	%r148, [%rd27+61];
	ld.global.u8 	%rs16, [%rd27+62];
	ld.global.u8 	%r149, [%rd27+63];
	ld.global.u8 	%r150, [%rd27];
	ld.global.u8 	%r151, [%rd27+4];
	ld.global.u8 	%r152, [%rd27+8];
	ld.global.u8 	%r153, [%rd27+12];
	ld.global.u8 	%r154, [%rd27+16];
	ld.global.u8 	%r155, [%rd27+20];
	ld.global.u8 	%r156, [%rd27+24];
	ld.global.u8 	%r157, [%rd27+28];
	ld.global.u8 	%r158, [%rd27+32];
	ld.global.u8 	%r159, [%rd27+36];
	ld.global.u8 	%r160, [%rd27+40];
	ld.global.u8 	%r161, [%rd27+44];
	ld.global.u8 	%r162, [%rd27+48];
	ld.global.u8 	%r163, [%rd27+52];
	ld.global.u8 	%r164, [%rd27+56];
	ld.global.u8 	%r165, [%rd27+60];
	mov.b32 	%r956, 0;
	st.local.v4.u32 	[%rd59+64], {%r956, %r956, %r956, %r956};
	st.local.v4.u32 	[%rd59+80], {%r956, %r956, %r956, %r956};
	st.local.v4.u32 	[%rd59+96], {%r956, %r956, %r956, %r956};
	st.local.v4.u32 	[%rd59+112], {%r956, %r956, %r956, %r956};
	st.local.v4.u32 	[%rd59+128], {%r956, %r956, %r956, %r956};
	st.local.v4.u32 	[%rd59+144], {%r956, %r956, %r956, %r956};
	st.local.v4.u32 	[%rd59+160], {%r956, %r956, %r956, %r956};
	st.local.v4.u32 	[%rd59+176], {%r956, %r956, %r956, %r956};
	st.local.v4.u32 	[%rd59+192], {%r956, %r956, %r956, %r956};
	st.local.v4.u32 	[%rd59+208], {%r956, %r956, %r956, %r956};
	st.local.v4.u32 	[%rd59+224], {%r956, %r956, %r956, %r956};
	st.local.v4.u32 	[%rd59+240], {%r956, %r956, %r956, %r956};
	shl.b32 	%r166, %r150, 24;
	shl.b32 	%r167, %r118, 16;
	or.b32  	%r168, %r167, %r166;
	mul.wide.u16 	%r169, %rs1, 256;
	or.b32  	%r170, %r168, %r169;
	or.b32  	%r171, %r170, %r119;
	shl.b32 	%r172, %r151, 24;
	shl.b32 	%r173, %r120, 16;
	or.b32  	%r174, %r173, %r172;
	mul.wide.u16 	%r175, %rs2, 256;
	or.b32  	%r176, %r174, %r175;
	or.b32  	%r177, %r176, %r121;
	shl.b32 	%r178, %r152, 24;
	shl.b32 	%r179, %r122, 16;
	or.b32  	%r180, %r179, %r178;
	mul.wide.u16 	%r181, %rs3, 256;
	or.b32  	%r182, %r180, %r181;
	or.b32  	%r183, %r182, %r123;
	shl.b32 	%r184, %r153, 24;
	shl.b32 	%r185, %r124, 16;
	or.b32  	%r186, %r185, %r184;
	mul.wide.u16 	%r187, %rs4, 256;
	or.b32  	%r188, %r186, %r187;
	or.b32  	%r189, %r188, %r125;
	st.local.v4.u32 	[%rd59], {%r171, %r177, %r183, %r189};
	shl.b32 	%r190, %r154, 24;
	shl.b32 	%r191, %r126, 16;
	or.b32  	%r192, %r191, %r190;
	mul.wide.u16 	%r193, %rs5, 256;
	or.b32  	%r194, %r192, %r193;
	or.b32  	%r195, %r194, %r127;
	shl.b32 	%r196, %r155, 24;
	shl.b32 	%r197, %r128, 16;
	or.b32  	%r198, %r197, %r196;
	mul.wide.u16 	%r199, %rs6, 256;
	or.b32  	%r200, %r198, %r199;
	or.b32  	%r201, %r200, %r129;
	shl.b32 	%r202, %r156, 24;
	shl.b32 	%r203, %r130, 16;
	or.b32  	%r204, %r203, %r202;
	mul.wide.u16 	%r205, %rs7, 256;
	or.b32  	%r206, %r204, %r205;
	or.b32  	%r207, %r206, %r131;
	shl.b32 	%r208, %r157, 24;
	shl.b32 	%r209, %r132, 16;
	or.b32  	%r210, %r209, %r208;
	mul.wide.u16 	%r211, %rs8, 256;
	or.b32  	%r212, %r210, %r211;
	or.b32  	%r213, %r212, %r133;
	st.local.v4.u32 	[%rd59+16], {%r195, %r201, %r207, %r213};
	shl.b32 	%r214, %r158, 24;
	shl.b32 	%r215, %r134, 16;
	or.b32  	%r216, %r215, %r214;
	mul.wide.u16 	%r217, %rs9, 256;
	or.b32  	%r218, %r216, %r217;
	or.b32  	%r219, %r218, %r135;
	shl.b32 	%r220, %r159, 24;
	shl.b32 	%r221, %r136, 16;
	or.b32  	%r222, %r221, %r220;
	mul.wide.u16 	%r223, %rs10, 256;
	or.b32  	%r224, %r222, %r223;
	or.b32  	%r225, %r224, %r137;
	shl.b32 	%r226, %r160, 24;
	shl.b32 	%r227, %r138, 16;
	or.b32  	%r228, %r227, %r226;
	mul.wide.u16 	%r229, %rs11, 256;
	or.b32  	%r230, %r228, %r229;
	or.b32  	%r231, %r230, %r139;
	shl.b32 	%r232, %r161, 24;
	shl.b32 	%r233, %r140, 16;
	or.b32  	%r234, %r233, %r232;
	mul.wide.u16 	%r235, %rs12, 256;
	or.b32  	%r236, %r234, %r235;
	or.b32  	%r237, %r236, %r141;
	st.local.v4.u32 	[%rd59+32], {%r219, %r225, %r231, %r237};
	shl.b32 	%r238, %r162, 24;
	shl.b32 	%r239, %r142, 16;
	or.b32  	%r240, %r239, %r238;
	mul.wide.u16 	%r241, %rs13, 256;
	or.b32  	%r242, %r240, %r241;
	or.b32  	%r243, %r242, %r143;
	shl.b32 	%r244, %r163, 24;
	shl.b32 	%r245, %r144, 16;
	or.b32  	%r246, %r245, %r244;
	mul.wide.u16 	%r247, %rs14, 256;
	or.b32  	%r248, %r246, %r247;
	or.b32  	%r249, %r248, %r145;
	shl.b32 	%r250, %r164, 24;
	shl.b32 	%r251, %r146, 16;
	or.b32  	%r252, %r251, %r250;
	mul.wide.u16 	%r253, %rs15, 256;
	or.b32  	%r254, %r252, %r253;
	or.b32  	%r255, %r254, %r147;
	shl.b32 	%r256, %r165, 24;
	shl.b32 	%r257, %r148, 16;
	or.b32  	%r258, %r257, %r256;
	mul.wide.u16 	%r259, %rs16, 256;
	or.b32  	%r260, %r258, %r259;
	or.b32  	%r261, %r260, %r149;
	st.local.v4.u32 	[%rd59+48], {%r243, %r249, %r255, %r261};
	add.s64 	%rd57, %rd59, 40;
	mov.b64 	%rd28, {%r231, %r262};
	cvt.u32.u64 	%r955, %rd28;
	mov.u64 	%rd51, %rd57;
$L__BB0_2:
	add.s64 	%rd5, %rd51, 16;
	ld.local.v2.u32 	{%r5, %r263}, [%rd51+16];
	shf.l.wrap.b32 	%r264, %r5, %r5, 15;
	shf.l.wrap.b32 	%r265, %r5, %r5, 13;
	xor.b32  	%r266, %r264, %r265;
	shr.u32 	%r267, %r5, 10;
	xor.b32  	%r268, %r266, %r267;
	ld.local.u32 	%r269, [%rd51+-4];
	add.s32 	%r270, %r268, %r269;
	ld.local.v4.u32 	{%r271, %r272, %r273, %r274}, [%rd51+-40];
	mov.b64 	%rd29, {%r273, %r274};
	shf.l.wrap.b32 	%r275, %r272, %r272, 25;
	shf.l.wrap.b32 	%r276, %r272, %r272, 14;
	xor.b32  	%r277, %r275, %r276;
	shr.u32 	%r278, %r272, 3;
	xor.b32  	%r279, %r277, %r278;
	add.s32 	%r280, %r270, %r271;
	add.s32 	%r281, %r280, %r279;
	shf.l.wrap.b32 	%r282, %r263, %r263, 15;
	shf.l.wrap.b32 	%r283, %r263, %r263, 13;
	xor.b32  	%r284, %r282, %r283;
	shr.u32 	%r285, %r263, 10;
	xor.b32  	%r286, %r284, %r285;
	add.s32 	%r287, %r286, %r955;
	shf.l.wrap.b32 	%r288, %r273, %r273, 25;
	shf.l.wrap.b32 	%r289, %r273, %r273, 14;
	xor.b32  	%r290, %r288, %r289;
	shr.u32 	%r291, %r273, 3;
	xor.b32  	%r292, %r290, %r291;
	add.s32 	%r293, %r287, %r272;
	add.s32 	%r294, %r293, %r292;
	st.local.v2.u32 	[%rd51+24], {%r281, %r294};
	shf.l.wrap.b32 	%r295, %r281, %r281, 15;
	shf.l.wrap.b32 	%r296, %r281, %r281, 13;
	xor.b32  	%r297, %r295, %r296;
	shr.u32 	%r298, %r281, 10;
	xor.b32  	%r299, %r297, %r298;
	ld.local.u32 	%r300, [%rd51+4];
	add.s32 	%r301, %r299, %r300;
	shf.l.wrap.b32 	%r302, %r274, %r274, 25;
	shf.l.wrap.b32 	%r303, %r274, %r274, 14;
	xor.b32  	%r304, %r302, %r303;
	shr.u32 	%r305, %r274, 3;
	xor.b32  	%r306, %r304, %r305;
	add.s32 	%r307, %r301, %r273;
	add.s32 	%r308, %r307, %r306;
	st.local.u32 	[%rd51+32], %r308;
	shf.l.wrap.b32 	%r309, %r294, %r294, 15;
	shf.l.wrap.b32 	%r310, %r294, %r294, 13;
	xor.b32  	%r311, %r309, %r310;
	shr.u32 	%r312, %r294, 10;
	xor.b32  	%r313, %r311, %r312;
	ld.local.u32 	%r314, [%rd51+8];
	add.s32 	%r315, %r313, %r314;
	ld.local.u32 	%r316, [%rd51+-24];
	shf.l.wrap.b32 	%r317, %r316, %r316, 25;
	shf.l.wrap.b32 	%r318, %r316, %r316, 14;
	xor.b32  	%r319, %r317, %r318;
	shr.u32 	%r320, %r316, 3;
	xor.b32  	%r321, %r319, %r320;
	{ .reg .b32 tmp; mov.b64 {tmp, %r322}, %rd29; }
	add.s32 	%r323, %r315, %r322;
	add.s32 	%r324, %r323, %r321;
	st.local.u32 	[%rd51+36], %r324;
	add.s32 	%r956, %r956, 4;
	setp.ne.s32 	%p2, %r956, 48;
	mov.u32 	%r955, %r5;
	mov.u64 	%rd51, %rd5;
	@%p2 bra 	$L__BB0_2;
	mov.b32 	%r965, 528734635;
	mov.b32 	%r964, -1694144372;
	mov.b32 	%r963, 1359893119;
	mov.b32 	%r962, -1521486534;
	mov.b32 	%r961, 1013904242;
	mov.b32 	%r960, -1150833019;
	mov.b32 	%r959, 1779033703;
	mov.b32 	%r958, 1541459225;
	mov.b32 	%r957, 0;
	mov.b64 	%rd52, 0;
	mov.u64 	%rd31, K;
$L__BB0_4:
	shf.l.wrap.b32 	%r334, %r963, %r963, 26;
	shf.l.wrap.b32 	%r335, %r963, %r963, 21;
	xor.b32  	%r336, %r334, %r335;
	shf.l.wrap.b32 	%r337, %r963, %r963, 7;
	xor.b32  	%r338, %r336, %r337;
	and.b32  	%r339, %r963, %r964;
	not.b32 	%r340, %r963;
	and.b32  	%r341, %r965, %r340;
	or.b32  	%r342, %r339, %r341;
	add.s64 	%rd32, %rd31, %rd52;
	ld.const.u32 	%r343, [%rd32];
	add.s64 	%rd33, %rd59, %rd52;
	ld.local.v4.u32 	{%r344, %r345, %r346, %r347}, [%rd33];
	add.s32 	%r348, %r338, %r342;
	add.s32 	%r349, %r348, %r958;
	add.s32 	%r350, %r349, %r343;
	add.s32 	%r351, %r350, %r344;
	shf.l.wrap.b32 	%r352, %r959, %r959, 30;
	shf.l.wrap.b32 	%r353, %r959, %r959, 19;
	xor.b32  	%r354, %r352, %r353;
	shf.l.wrap.b32 	%r355, %r959, %r959, 10;
	xor.b32  	%r356, %r354, %r355;
	xor.b32  	%r357, %r960, %r961;
	and.b32  	%r358, %r959, %r357;
	and.b32  	%r359, %r960, %r961;
	xor.b32  	%r360, %r358, %r359;
	add.s32 	%r361, %r356, %r360;
	add.s32 	%r958, %r351, %r962;
	add.s32 	%r962, %r361, %r351;
	shf.l.wrap.b32 	%r362, %r958, %r958, 26;
	shf.l.wrap.b32 	%r363, %r958, %r958, 21;
	xor.b32  	%r364, %r362, %r363;
	shf.l.wrap.b32 	%r365, %r958, %r958, 7;
	xor.b32  	%r366, %r364, %r365;
	and.b32  	%r367, %r958, %r963;
	not.b32 	%r368, %r958;
	and.b32  	%r369, %r964, %r368;
	or.b32  	%r370, %r367, %r369;
	ld.const.u32 	%r371, [%rd32+4];
	add.s32 	%r372, %r366, %r370;
	add.s32 	%r373, %r372, %r965;
	add.s32 	%r374, %r373, %r371;
	add.s32 	%r375, %r374, %r345;
	shf.l.wrap.b32 	%r376, %r962, %r962, 30;
	shf.l.wrap.b32 	%r377, %r962, %r962, 19;
	xor.b32  	%r378, %r376, %r377;
	shf.l.wrap.b32 	%r379, %r962, %r962, 10;
	xor.b32  	%r380, %r378, %r379;
	xor.b32  	%r381, %r959, %r960;
	and.b32  	%r382, %r962, %r381;
	and.b32  	%r383, %r959, %r960;
	xor.b32  	%r384, %r382, %r383;
	add.s32 	%r385, %r380, %r384;
	add.s32 	%r965, %r375, %r961;
	add.s32 	%r961, %r385, %r375;
	shf.l.wrap.b32 	%r386, %r965, %r965, 26;
	shf.l.wrap.b32 	%r387, %r965, %r965, 21;
	xor.b32  	%r388, %r386, %r387;
	shf.l.wrap.b32 	%r389, %r965, %r965, 7;
	xor.b32  	%r390, %r388, %r389;
	and.b32  	%r391, %r965, %r958;
	not.b32 	%r392, %r965;
	and.b32  	%r393, %r963, %r392;
	or.b32  	%r394, %r391, %r393;
	ld.const.u32 	%r395, [%rd32+8];
	add.s32 	%r396, %r390, %r394;
	add.s32 	%r397, %r396, %r964;
	add.s32 	%r398, %r397, %r395;
	add.s32 	%r399, %r398, %r346;
	shf.l.wrap.b32 	%r400, %r961, %r961, 30;
	shf.l.wrap.b32 	%r401, %r961, %r961, 19;
	xor.b32  	%r402, %r400, %r401;
	shf.l.wrap.b32 	%r403, %r961, %r961, 10;
	xor.b32  	%r404, %r402, %r403;
	xor.b32  	%r405, %r962, %r959;
	and.b32  	%r406, %r961, %r405;
	and.b32  	%r407, %r962, %r959;
	xor.b32  	%r408, %r406, %r407;
	add.s32 	%r409, %r404, %r408;
	add.s32 	%r964, %r399, %r960;
	add.s32 	%r960, %r409, %r399;
	shf.l.wrap.b32 	%r410, %r964, %r964, 26;
	shf.l.wrap.b32 	%r411, %r964, %r964, 21;
	xor.b32  	%r412, %r410, %r411;
	shf.l.wrap.b32 	%r413, %r964, %r964, 7;
	xor.b32  	%r414, %r412, %r413;
	and.b32  	%r415, %r964, %r965;
	not.b32 	%r416, %r964;
	and.b32  	%r417, %r958, %r416;
	or.b32  	%r418, %r415, %r417;
	ld.const.u32 	%r419, [%rd32+12];
	add.s32 	%r420, %r414, %r418;
	add.s32 	%r421, %r420, %r963;
	add.s32 	%r422, %r421, %r419;
	add.s32 	%r423, %r422, %r347;
	shf.l.wrap.b32 	%r424, %r960, %r960, 30;
	shf.l.wrap.b32 	%r425, %r960, %r960, 19;
	xor.b32  	%r426, %r424, %r425;
	shf.l.wrap.b32 	%r427, %r960, %r960, 10;
	xor.b32  	%r428, %r426, %r427;
	xor.b32  	%r429, %r961, %r962;
	and.b32  	%r430, %r960, %r429;
	and.b32  	%r431, %r961, %r962;
	xor.b32  	%r432, %r430, %r431;
	add.s32 	%r433, %r428, %r432;
	add.s32 	%r963, %r423, %r959;
	add.s32 	%r959, %r433, %r423;
	add.s32 	%r957, %r957, 4;
	add.s64 	%rd52, %rd52, 16;
	setp.ne.s32 	%p3, %r957, 64;
	@%p3 bra 	$L__BB0_4;
	add.s32 	%r24, %r959, 1779033703;
	add.s32 	%r25, %r960, -1150833019;
	add.s32 	%r26, %r961, 1013904242;
	add.s32 	%r27, %r962, -1521486534;
	add.s32 	%r28, %r963, 1359893119;
	add.s32 	%r29, %r964, -1694144372;
	add.s32 	%r30, %r965, 528734635;
	add.s32 	%r31, %r958, 1541459225;
	mov.b32 	%r966, 0;
	st.local.v4.u32 	[%rd59+16], {%r966, %r966, %r966, %r966};
	st.local.v4.u32 	[%rd59+32], {%r966, %r966, %r966, %r966};
	st.local.v4.u32 	[%rd59+64], {%r966, %r966, %r966, %r966};
	st.local.v4.u32 	[%rd59+80], {%r966, %r966, %r966, %r966};
	st.local.v4.u32 	[%rd59+96], {%r966, %r966, %r966, %r966};
	st.local.v4.u32 	[%rd59+112], {%r966, %r966, %r966, %r966};
	st.local.v4.u32 	[%rd59+128], {%r966, %r966, %r966, %r966};
	st.local.v4.u32 	[%rd59+144], {%r966, %r966, %r966, %r966};
	st.local.v4.u32 	[%rd59+160], {%r966, %r966, %r966, %r966};
	st.local.v4.u32 	[%rd59+176], {%r966, %r966, %r966, %r966};
	st.local.v4.u32 	[%rd59+192], {%r966, %r966, %r966, %r966};
	st.local.v4.u32 	[%rd59+208], {%r966, %r966, %r966, %r966};
	st.local.v4.u32 	[%rd59+224], {%r966, %r966, %r966, %r966};
	st.local.v4.u32 	[%rd59+240], {%r966, %r966, %r966, %r966};
	mov.b32 	%r435, -2147483648;
	st.local.v4.u32 	[%rd59], {%r435, %r966, %r966, %r966};
	mov.b32 	%r436, 640;
	st.local.v4.u32 	[%rd59+48], {%r966, %r966, %r966, %r436};
	mov.u32 	%r967, %r966;
	mov.u64 	%rd53, %rd57;
$L__BB0_6:
	add.s64 	%rd9, %rd53, 16;
	ld.local.v2.u32 	{%r35, %r437}, [%rd53+16];
	shf.l.wrap.b32 	%r438, %r35, %r35, 15;
	shf.l.wrap.b32 	%r439, %r35, %r35, 13;
	xor.b32  	%r440, %r438, %r439;
	shr.u32 	%r441, %r35, 10;
	xor.b32  	%r442, %r440, %r441;
	ld.local.u32 	%r443, [%rd53+-4];
	add.s32 	%r444, %r442, %r443;
	ld.local.v4.u32 	{%r445, %r446, %r447, %r448}, [%rd53+-40];
	mov.b64 	%rd34, {%r447, %r448};
	shf.l.wrap.b32 	%r449, %r446, %r446, 25;
	shf.l.wrap.b32 	%r450, %r446, %r446, 14;
	xor.b32  	%r451, %r449, %r450;
	shr.u32 	%r452, %r446, 3;
	xor.b32  	%r453, %r451, %r452;
	add.s32 	%r454, %r444, %r445;
	add.s32 	%r455, %r454, %r453;
	shf.l.wrap.b32 	%r456, %r437, %r437, 15;
	shf.l.wrap.b32 	%r457, %r437, %r437, 13;
	xor.b32  	%r458, %r456, %r457;
	shr.u32 	%r459, %r437, 10;
	xor.b32  	%r460, %r458, %r459;
	add.s32 	%r461, %r460, %r966;
	shf.l.wrap.b32 	%r462, %r447, %r447, 25;
	shf.l.wrap.b32 	%r463, %r447, %r447, 14;
	xor.b32  	%r464, %r462, %r463;
	shr.u32 	%r465, %r447, 3;
	xor.b32  	%r466, %r464, %r465;
	add.s32 	%r467, %r461, %r446;
	add.s32 	%r468, %r467, %r466;
	st.local.v2.u32 	[%rd53+24], {%r455, %r468};
	shf.l.wrap.b32 	%r469, %r455, %r455, 15;
	shf.l.wrap.b32 	%r470, %r455, %r455, 13;
	xor.b32  	%r471, %r469, %r470;
	shr.u32 	%r472, %r455, 10;
	xor.b32  	%r473, %r471, %r472;
	ld.local.u32 	%r474, [%rd53+4];
	add.s32 	%r475, %r473, %r474;
	shf.l.wrap.b32 	%r476, %r448, %r448, 25;
	shf.l.wrap.b32 	%r477, %r448, %r448, 14;
	xor.b32  	%r478, %r476, %r477;
	shr.u32 	%r479, %r448, 3;
	xor.b32  	%r480, %r478, %r479;
	add.s32 	%r481, %r475, %r447;
	add.s32 	%r482, %r481, %r480;
	st.local.u32 	[%rd53+32], %r482;
	shf.l.wrap.b32 	%r483, %r468, %r468, 15;
	shf.l.wrap.b32 	%r484, %r468, %r468, 13;
	xor.b32  	%r485, %r483, %r484;
	shr.u32 	%r486, %r468, 10;
	xor.b32  	%r487, %r485, %r486;
	ld.local.u32 	%r488, [%rd53+8];
	add.s32 	%r489, %r487, %r488;
	ld.local.u32 	%r490, [%rd53+-24];
	shf.l.wrap.b32 	%r491, %r490, %r490, 25;
	shf.l.wrap.b32 	%r492, %r490, %r490, 14;
	xor.b32  	%r493, %r491, %r492;
	shr.u32 	%r494, %r490, 3;
	xor.b32  	%r495, %r493, %r494;
	{ .reg .b32 tmp; mov.b64 {tmp, %r496}, %rd34; }
	add.s32 	%r497, %r489, %r496;
	add.s32 	%r498, %r497, %r495;
	st.local.u32 	[%rd53+36], %r498;
	add.s32 	%r967, %r967, 4;
	setp.ne.s32 	%p4, %r967, 48;
	mov.u32 	%r966, %r35;
	mov.u64 	%rd53, %rd9;
	@%p4 bra 	$L__BB0_6;
	mov.b32 	%r968, 0;
	mov.b64 	%rd54, 0;
	mov.u32 	%r969, %r31;
	mov.u32 	%r970, %r24;
	mov.u32 	%r971, %r25;
	mov.u32 	%r972, %r26;
	mov.u32 	%r973, %r27;
	mov.u32 	%r974, %r28;
	mov.u32 	%r975, %r29;
	mov.u32 	%r976, %r30;
$L__BB0_8:
	shf.l.wrap.b32 	%r500, %r974, %r974, 26;
	shf.l.wrap.b32 	%r501, %r974, %r974, 21;
	xor.b32  	%r502, %r500, %r501;
	shf.l.wrap.b32 	%r503, %r974, %r974, 7;
	xor.b32  	%r504, %r502, %r503;
	and.b32  	%r505, %r974, %r975;
	not.b32 	%r506, %r974;
	and.b32  	%r507, %r976, %r506;
	or.b32  	%r508, %r505, %r507;
	add.s64 	%rd37, %rd31, %rd54;
	ld.const.u32 	%r509, [%rd37];
	add.s64 	%rd38, %rd59, %rd54;
	ld.local.v4.u32 	{%r510, %r511, %r512, %r513}, [%rd38];
	add.s32 	%r514, %r504, %r508;
	add.s32 	%r515, %r514, %r969;
	add.s32 	%r516, %r515, %r509;
	add.s32 	%r517, %r516, %r510;
	shf.l.wrap.b32 	%r518, %r970, %r970, 30;
	shf.l.wrap.b32 	%r519, %r970, %r970, 19;
	xor.b32  	%r520, %r518, %r519;
	shf.l.wrap.b32 	%r521, %r970, %r970, 10;
	xor.b32  	%r522, %r520, %r521;
	xor.b32  	%r523, %r971, %r972;
	and.b32  	%r524, %r970, %r523;
	and.b32  	%r525, %r971, %r972;
	xor.b32  	%r526, %r524, %r525;
	add.s32 	%r527, %r522, %r526;
	add.s32 	%r969, %r517, %r973;
	add.s32 	%r973, %r527, %r517;
	shf.l.wrap.b32 	%r528, %r969, %r969, 26;
	shf.l.wrap.b32 	%r529, %r969, %r969, 21;
	xor.b32  	%r530, %r528, %r529;
	shf.l.wrap.b32 	%r531, %r969, %r969, 7;
	xor.b32  	%r532, %r530, %r531;
	and.b32  	%r533, %r969, %r974;
	not.b32 	%r534, %r969;
	and.b32  	%r535, %r975, %r534;
	or.b32  	%r536, %r533, %r535;
	ld.const.u32 	%r537, [%rd37+4];
	add.s32 	%r538, %r532, %r536;
	add.s32 	%r539, %r538, %r976;
	add.s32 	%r540, %r539, %r537;
	add.s32 	%r541, %r540, %r511;
	shf.l.wrap.b32 	%r542, %r973, %r973, 30;
	shf.l.wrap.b32 	%r543, %r973, %r973, 19;
	xor.b32  	%r544, %r542, %r543;
	shf.l.wrap.b32 	%r545, %r973, %r973, 10;
	xor.b32  	%r546, %r544, %r545;
	xor.b32  	%r547, %r970, %r971;
	and.b32  	%r548, %r973, %r547;
	and.b32  	%r549, %r970, %r971;
	xor.b32  	%r550, %r548, %r549;
	add.s32 	%r551, %r546, %r550;
	add.s32 	%r976, %r541, %r972;
	add.s32 	%r972, %r551, %r541;
	shf.l.wrap.b32 	%r552, %r976, %r976, 26;
	shf.l.wrap.b32 	%r553, %r976, %r976, 21;
	xor.b32  	%r554, %r552, %r553;
	shf.l.wrap.b32 	%r555, %r976, %r976, 7;
	xor.b32  	%r556, %r554, %r555;
	and.b32  	%r557, %r976, %r969;
	not.b32 	%r558, %r976;
	and.b32  	%r559, %r974, %r558;
	or.b32  	%r560, %r557, %r559;
	ld.const.u32 	%r561, [%rd37+8];
	add.s32 	%r562, %r556, %r560;
	add.s32 	%r563, %r562, %r975;
	add.s32 	%r564, %r563, %r561;
	add.s32 	%r565, %r564, %r512;
	shf.l.wrap.b32 	%r566, %r972, %r972, 30;
	shf.l.wrap.b32 	%r567, %r972, %r972, 19;
	xor.b32  	%r568, %r566, %r567;
	shf.l.wrap.b32 	%r569, %r972, %r972, 10;
	xor.b32  	%r570, %r568, %r569;
	xor.b32  	%r571, %r973, %r970;
	and.b32  	%r572, %r972, %r571;
	and.b32  	%r573, %r973, %r970;
	xor.b32  	%r574, %r572, %r573;
	add.s32 	%r575, %r570, %r574;
	add.s32 	%r975, %r565, %r971;
	add.s32 	%r971, %r575, %r565;
	shf.l.wrap.b32 	%r576, %r975, %r975, 26;
	shf.l.wrap.b32 	%r577, %r975, %r975, 21;
	xor.b32  	%r578, %r576, %r577;
	shf.l.wrap.b32 	%r579, %r975, %r975, 7;
	xor.b32  	%r580, %r578, %r579;
	and.b32  	%r581, %r975, %r976;
	not.b32 	%r582, %r975;
	and.b32  	%r583, %r969, %r582;
	or.b32  	%r584, %r581, %r583;
	ld.const.u32 	%r585, [%rd37+12];
	add.s32 	%r586, %r580, %r584;
	add.s32 	%r587, %r586, %r974;
	add.s32 	%r588, %r587, %r585;
	add.s32 	%r589, %r588, %r513;
	shf.l.wrap.b32 	%r590, %r971, %r971, 30;
	shf.l.wrap.b32 	%r591, %r971, %r971, 19;
	xor.b32  	%r592, %r590, %r591;
	shf.l.wrap.b32 	%r593, %r971, %r971, 10;
	xor.b32  	%r594, %r592, %r593;
	xor.b32  	%r595, %r972, %r973;
	and.b32  	%r596, %r971, %r595;
	and.b32  	%r597, %r972, %r973;
	xor.b32  	%r598, %r596, %r597;
	add.s32 	%r599, %r594, %r598;
	add.s32 	%r974, %r589, %r970;
	add.s32 	%r970, %r599, %r589;
	add.s32 	%r968, %r968, 4;
	add.s64 	%rd54, %rd54, 16;
	setp.ne.s32 	%p5, %r968, 64;
	@%p5 bra 	$L__BB0_8;
	add.s32 	%r601, %r24, %r970;
	add.s32 	%r602, %r25, %r971;
	add.s32 	%r603, %r26, %r972;
	add.s32 	%r604, %r27, %r973;
	add.s32 	%r605, %r28, %r974;
	add.s32 	%r606, %r29, %r975;
	add.s32 	%r607, %r30, %r976;
	add.s32 	%r608, %r31, %r969;
	mov.b32 	%r988, 0;
	st.local.v4.u32 	[%rd59+64], {%r988, %r988, %r988, %r988};
	st.local.v4.u32 	[%rd59+80], {%r988, %r988, %r988, %r988};
	st.local.v4.u32 	[%rd59+96], {%r988, %r988, %r988, %r988};
	st.local.v4.u32 	[%rd59+112], {%r988, %r988, %r988, %r988};
	st.local.v4.u32 	[%rd59+128], {%r988, %r988, %r988, %r988};
	st.local.v4.u32 	[%rd59+144], {%r988, %r988, %r988, %r988};
	st.local.v4.u32 	[%rd59+160], {%r988, %r988, %r988, %r988};
	st.local.v4.u32 	[%rd59+176], {%r988, %r988, %r988, %r988};
	st.local.v4.u32 	[%rd59+192], {%r988, %r988, %r988, %r988};
	st.local.v4.u32 	[%rd59+208], {%r988, %r988, %r988, %r988};
	st.local.v4.u32 	[%rd59+224], {%r988, %r988, %r988, %r988};
	st.local.v4.u32 	[%rd59+240], {%r988, %r988, %r988, %r988};
	st.local.v4.u32 	[%rd59], {%r601, %r602, %r603, %r604};
	st.local.v4.u32 	[%rd59+16], {%r605, %r606, %r607, %r608};
	mov.b32 	%r609, -2147483648;
	st.local.v4.u32 	[%rd59+32], {%r609, %r988, %r988, %r988};
	mov.b32 	%r610, 256;
	st.local.v4.u32 	[%rd59+48], {%r988, %r988, %r988, %r610};
	mov.u32 	%r977, %r988;
	mov.u32 	%r978, %r988;
	mov.u64 	%rd55, %rd57;
$L__BB0_10:
	add.s64 	%rd13, %rd55, 16;
	ld.local.v2.u32 	{%r58, %r611}, [%rd55+16];
	shf.l.wrap.b32 	%r612, %r58, %r58, 15;
	shf.l.wrap.b32 	%r613, %r58, %r58, 13;
	xor.b32  	%r614, %r612, %r613;
	shr.u32 	%r615, %r58, 10;
	xor.b32  	%r616, %r614, %r615;
	ld.local.u32 	%r617, [%rd55+-4];
	add.s32 	%r618, %r616, %r617;
	ld.local.v4.u32 	{%r619, %r620, %r621, %r622}, [%rd55+-40];
	mov.b64 	%rd39, {%r621, %r622};
	shf.l.wrap.b32 	%r623, %r620, %r620, 25;
	shf.l.wrap.b32 	%r624, %r620, %r620, 14;
	xor.b32  	%r625, %r623, %r624;
	shr.u32 	%r626, %r620, 3;
	xor.b32  	%r627, %r625, %r626;
	add.s32 	%r628, %r618, %r619;
	add.s32 	%r629, %r628, %r627;
	shf.l.wrap.b32 	%r630, %r611, %r611, 15;
	shf.l.wrap.b32 	%r631, %r611, %r611, 13;
	xor.b32  	%r632, %r630, %r631;
	shr.u32 	%r633, %r611, 10;
	xor.b32  	%r634, %r632, %r633;
	add.s32 	%r635, %r634, %r977;
	shf.l.wrap.b32 	%r636, %r621, %r621, 25;
	shf.l.wrap.b32 	%r637, %r621, %r621, 14;
	xor.b32  	%r638, %r636, %r637;
	shr.u32 	%r639, %r621, 3;
	xor.b32  	%r640, %r638, %r639;
	add.s32 	%r641, %r635, %r620;
	add.s32 	%r642, %r641, %r640;
	st.local.v2.u32 	[%rd55+24], {%r629, %r642};
	shf.l.wrap.b32 	%r643, %r629, %r629, 15;
	shf.l.wrap.b32 	%r644, %r629, %r629, 13;
	xor.b32  	%r645, %r643, %r644;
	shr.u32 	%r646, %r629, 10;
	xor.b32  	%r647, %r645, %r646;
	ld.local.u32 	%r648, [%rd55+4];
	add.s32 	%r649, %r647, %r648;
	shf.l.wrap.b32 	%r650, %r622, %r622, 25;
	shf.l.wrap.b32 	%r651, %r622, %r622, 14;
	xor.b32  	%r652, %r650, %r651;
	shr.u32 	%r653, %r622, 3;
	xor.b32  	%r654, %r652, %r653;
	add.s32 	%r655, %r649, %r621;
	add.s32 	%r656, %r655, %r654;
	st.local.u32 	[%rd55+32], %r656;
	shf.l.wrap.b32 	%r657, %r642, %r642, 15;
	shf.l.wrap.b32 	%r658, %r642, %r642, 13;
	xor.b32  	%r659, %r657, %r658;
	shr.u32 	%r660, %r642, 10;
	xor.b32  	%r661, %r659, %r660;
	ld.local.u32 	%r662, [%rd55+8];
	add.s32 	%r663, %r661, %r662;
	ld.local.u32 	%r664, [%rd55+-24];
	shf.l.wrap.b32 	%r665, %r664, %r664, 25;
	shf.l.wrap.b32 	%r666, %r664, %r664, 14;
	xor.b32  	%r667, %r665, %r666;
	shr.u32 	%r668, %r664, 3;
	xor.b32  	%r669, %r667, %r668;
	{ .reg .b32 tmp; mov.b64 {tmp, %r670}, %rd39; }
	add.s32 	%r671, %r663, %r670;
	add.s32 	%r672, %r671, %r669;
	st.local.u32 	[%rd55+36], %r672;
	add.s32 	%r978, %r978, 4;
	setp.ne.s32 	%p6, %r978, 48;
	mov.u32 	%r977, %r58;
	mov.u64 	%rd55, %rd13;
	@%p6 bra 	$L__BB0_10;
	mov.b32 	%r987, 528734635;
	mov.b32 	%r986, -1694144372;
	mov.b32 	%r985, 1359893119;
	mov.b32 	%r984, -1521486534;
	mov.b32 	%r983, 1013904242;
	mov.b32 	%r982, -1150833019;
	mov.b32 	%r981, 1779033703;
	mov.b32 	%r980, 1541459225;
	mov.b32 	%r979, 0;
	mov.b64 	%rd56, 0;
$L__BB0_12:
	shf.l.wrap.b32 	%r682, %r985, %r985, 26;
	shf.l.wrap.b32 	%r683, %r985, %r985, 21;
	xor.b32  	%r684, %r682, %r683;
	shf.l.wrap.b32 	%r685, %r985, %r985, 7;
	xor.b32  	%r686, %r684, %r685;
	and.b32  	%r687, %r985, %r986;
	not.b32 	%r688, %r985;
	and.b32  	%r689, %r987, %r688;
	or.b32  	%r690, %r687, %r689;
	add.s64 	%rd42, %rd31, %rd56;
	ld.const.u32 	%r691, [%rd42];
	add.s64 	%rd43, %rd59, %rd56;
	ld.local.v4.u32 	{%r692, %r693, %r694, %r695}, [%rd43];
	add.s32 	%r696, %r686, %r690;
	add.s32 	%r697, %r696, %r980;
	add.s32 	%r698, %r697, %r691;
	add.s32 	%r699, %r698, %r692;
	shf.l.wrap.b32 	%r700, %r981, %r981, 30;
	shf.l.wrap.b32 	%r701, %r981, %r981, 19;
	xor.b32  	%r702, %r700, %r701;
	shf.l.wrap.b32 	%r703, %r981, %r981, 10;
	xor.b32  	%r704, %r702, %r703;
	xor.b32  	%r705, %r982, %r983;
	and.b32  	%r706, %r981, %r705;
	and.b32  	%r707, %r982, %r983;
	xor.b32  	%r708, %r706, %r707;
	add.s32 	%r709, %r704, %r708;
	add.s32 	%r980, %r699, %r984;
	add.s32 	%r984, %r709, %r699;
	shf.l.wrap.b32 	%r710, %r980, %r980, 26;
	shf.l.wrap.b32 	%r711, %r980, %r980, 21;
	xor.b32  	%r712, %r710, %r711;
	shf.l.wrap.b32 	%r713, %r980, %r980, 7;
	xor.b32  	%r714, %r712, %r713;
	and.b32  	%r715, %r980, %r985;
	not.b32 	%r716, %r980;
	and.b32  	%r717, %r986, %r716;
	or.b32  	%r718, %r715, %r717;
	ld.const.u32 	%r719, [%rd42+4];
	add.s32 	%r720, %r714, %r718;
	add.s32 	%r721, %r720, %r987;
	add.s32 	%r722, %r721, %r719;
	add.s32 	%r723, %r722, %r693;
	shf.l.wrap.b32 	%r724, %r984, %r984, 30;
	shf.l.wrap.b32 	%r725, %r984, %r984, 19;
	xor.b32  	%r726, %r724, %r725;
	shf.l.wrap.b32 	%r727, %r984, %r984, 10;
	xor.b32  	%r728, %r726, %r727;
	xor.b32  	%r729, %r981, %r982;
	and.b32  	%r730, %r984, %r729;
	and.b32  	%r731, %r981, %r982;
	xor.b32  	%r732, %r730, %r731;
	add.s32 	%r733, %r728, %r732;
	add.s32 	%r987, %r723, %r983;
	add.s32 	%r983, %r733, %r723;
	shf.l.wrap.b32 	%r734, %r987, %r987, 26;
	shf.l.wrap.b32 	%r735, %r987, %r987, 21;
	xor.b32  	%r736, %r734, %r735;
	shf.l.wrap.b32 	%r737, %r987, %r987, 7;
	xor.b32  	%r738, %r736, %r737;
	and.b32  	%r739, %r987, %r980;
	not.b32 	%r740, %r987;
	and.b32  	%r741, %r985, %r740;
	or.b32  	%r742, %r739, %r741;
	ld.const.u32 	%r743, [%rd42+8];
	add.s32 	%r744, %r738, %r742;
	add.s32 	%r745, %r744, %r986;
	add.s32 	%r746, %r745, %r743;
	add.s32 	%r747, %r746, %r694;
	shf.l.wrap.b32 	%r748, %r983, %r983, 30;
	shf.l.wrap.b32 	%r749, %r983, %r983, 19;
	xor.b32  	%r750, %r748, %r749;
	shf.l.wrap.b32 	%r751, %r983, %r983, 10;
	xor.b32  	%r752, %r750, %r751;
	xor.b32  	%r753, %r984, %r981;
	and.b32  	%r754, %r983, %r753;
	and.b32  	%r755, %r984, %r981;
	xor.b32  	%r756, %r754, %r755;
	add.s32 	%r757, %r752, %r756;
	add.s32 	%r986, %r747, %r982;
	add.s32 	%r982, %r757, %r747;
	shf.l.wrap.b32 	%r758, %r986, %r986, 26;
	shf.l.wrap.b32 	%r759, %r986, %r986, 21;
	xor.b32  	%r760, %r758, %r759;
	shf.l.wrap.b32 	%r761, %r986, %r986, 7;
	xor.b32  	%r762, %r760, %r761;
	and.b32  	%r763, %r986, %r987;
	not.b32 	%r764, %r986;
	and.b32  	%r765, %r980, %r764;
	or.b32  	%r766, %r763, %r765;
	ld.const.u32 	%r767, [%rd42+12];
	add.s32 	%r768, %r762, %r766;
	add.s32 	%r769, %r768, %r985;
	add.s32 	%r770, %r769, %r767;
	add.s32 	%r771, %r770, %r695;
	shf.l.wrap.b32 	%r772, %r982, %r982, 30;
	shf.l.wrap.b32 	%r773, %r982, %r982, 19;
	xor.b32  	%r774, %r772, %r773;
	shf.l.wrap.b32 	%r775, %r982, %r982, 10;
	xor.b32  	%r776, %r774, %r775;
	xor.b32  	%r777, %r983, %r984;
	and.b32  	%r778, %r982, %r777;
	and.b32  	%r779, %r983, %r984;
	xor.b32  	%r780, %r778, %r779;
	add.s32 	%r781, %r776, %r780;
	add.s32 	%r985, %r771, %r981;
	add.s32 	%r981, %r781, %r771;
	add.s32 	%r979, %r979, 4;
	add.s64 	%rd56, %rd56, 16;
	setp.ne.s32 	%p7, %r979, 64;
	@%p7 bra 	$L__BB0_12;
	add.s32 	%r77, %r981, 1779033703;
	add.s32 	%r78, %r982, -1150833019;
	add.s32 	%r79, %r983, 1013904242;
	add.s32 	%r80, %r984, -1521486534;
	add.s32 	%r81, %r985, 1359893119;
	add.s32 	%r82, %r986, -1694144372;
	add.s32 	%r83, %r987, 528734635;
	add.s32 	%r84, %r980, 1541459225;
	mov.b32 	%r989, 0;
	st.local.v4.u32 	[%rd59], {%r989, %r989, %r989, %r989};
	st.local.v4.u32 	[%rd59+16], {%r989, %r989, %r989, %r989};
	st.local.v4.u32 	[%rd59+64], {%r989, %r989, %r989, %r989};
	st.local.v4.u32 	[%rd59+80], {%r989, %r989, %r989, %r989};
	st.local.v4.u32 	[%rd59+96], {%r989, %r989, %r989, %r989};
	st.local.v4.u32 	[%rd59+112], {%r989, %r989, %r989, %r989};
	st.local.v4.u32 	[%rd59+128], {%r989, %r989, %r989, %r989};
	st.local.v4.u32 	[%rd59+144], {%r989, %r989, %r989, %r989};
	st.local.v4.u32 	[%rd59+160], {%r989, %r989, %r989, %r989};
	st.local.v4.u32 	[%rd59+176], {%r989, %r989, %r989, %r989};
	st.local.v4.u32 	[%rd59+192], {%r989, %r989, %r989, %r989};
	st.local.v4.u32 	[%rd59+208], {%r989, %r989, %r989, %r989};
	st.local.v4.u32 	[%rd59+224], {%r989, %r989, %r989, %r989};
	st.local.v4.u32 	[%rd59+240], {%r989, %r989, %r989, %r989};
	mov.b32 	%r783, -2147483648;
	st.local.v4.u32 	[%rd59+32], {%r783, %r989, %r989, %r989};
	mov.b32 	%r784, 256;
	st.local.v4.u32 	[%rd59+48], {%r989, %r989, %r989, %r784};
$L__BB0_14:
	add.s64 	%rd17, %rd57, 16;
	ld.local.v2.u32 	{%r88, %r785}, [%rd57+16];
	shf.l.wrap.b32 	%r786, %r88, %r88, 15;
	shf.l.wrap.b32 	%r787, %r88, %r88, 13;
	xor.b32  	%r788, %r786, %r787;
	shr.u32 	%r789, %r88, 10;
	xor.b32  	%r790, %r788, %r789;
	ld.local.u32 	%r791, [%rd57+-4];
	add.s32 	%r792, %r790, %r791;
	ld.local.v4.u32 	{%r793, %r794, %r795, %r796}, [%rd57+-40];
	mov.b64 	%rd44, {%r795, %r796};
	shf.l.wrap.b32 	%r797, %r794, %r794, 25;
	shf.l.wrap.b32 	%r798, %r794, %r794, 14;
	xor.b32  	%r799, %r797, %r798;
	shr.u32 	%r800, %r794, 3;
	xor.b32  	%r801, %r799, %r800;
	add.s32 	%r802, %r792, %r793;
	add.s32 	%r803, %r802, %r801;
	shf.l.wrap.b32 	%r804, %r785, %r785, 15;
	shf.l.wrap.b32 	%r805, %r785, %r785, 13;
	xor.b32  	%r806, %r804, %r805;
	shr.u32 	%r807, %r785, 10;
	xor.b32  	%r808, %r806, %r807;
	add.s32 	%r809, %r808, %r988;
	shf.l.wrap.b32 	%r810, %r795, %r795, 25;
	shf.l.wrap.b32 	%r811, %r795, %r795, 14;
	xor.b32  	%r812, %r810, %r811;
	shr.u32 	%r813, %r795, 3;
	xor.b32  	%r814, %r812, %r813;
	add.s32 	%r815, %r809, %r794;
	add.s32 	%r816, %r815, %r814;
	st.local.v2.u32 	[%rd57+24], {%r803, %r816};
	shf.l.wrap.b32 	%r817, %r803, %r803, 15;
	shf.l.wrap.b32 	%r818, %r803, %r803, 13;
	xor.b32  	%r819, %r817, %r818;
	shr.u32 	%r820, %r803, 10;
	xor.b32  	%r821, %r819, %r820;
	ld.local.u32 	%r822, [%rd57+4];
	add.s32 	%r823, %r821, %r822;
	shf.l.wrap.b32 	%r824, %r796, %r796, 25;
	shf.l.wrap.b32 	%r825, %r796, %r796, 14;
	xor.b32  	%r826, %r824, %r825;
	shr.u32 	%r827, %r796, 3;
	xor.b32  	%r828, %r826, %r827;
	add.s32 	%r829, %r823, %r795;
	add.s32 	%r830, %r829, %r828;
	st.local.u32 	[%rd57+32], %r830;
	shf.l.wrap.b32 	%r831, %r816, %r816, 15;
	shf.l.wrap.b32 	%r832, %r816, %r816, 13;
	xor.b32  	%r833, %r831, %r832;
	shr.u32 	%r834, %r816, 10;
	xor.b32  	%r835, %r833, %r834;
	ld.local.u32 	%r836, [%rd57+8];
	add.s32 	%r837, %r835, %r836;
	ld.local.u32 	%r838, [%rd57+-24];
	shf.l.wrap.b32 	%r839, %r838, %r838, 25;
	shf.l.wrap.b32 	%r840, %r838, %r838, 14;
	xor.b32  	%r841, %r839, %r840;
	shr.u32 	%r842, %r838, 3;
	xor.b32  	%r843, %r841, %r842;
	{ .reg .b32 tmp; mov.b64 {tmp, %r844}, %rd44; }
	add.s32 	%r845, %r837, %r844;
	add.s32 	%r846, %r845, %r843;
	st.local.u32 	[%rd57+36], %r846;
	add.s32 	%r989, %r989, 4;
	setp.ne.s32 	%p8, %r989, 48;
	mov.u32 	%r988, %r88;
	mov.u64 	%rd57, %rd17;
	@%p8 bra 	$L__BB0_14;
	add.s64 	%rd58, %rd31, 8;
	mov.b32 	%r990, 0;
	mov.u32 	%r991, %r84;
	mov.u32 	%r992, %r77;
	mov.u32 	%r993, %r78;
	mov.u32 	%r994, %r79;
	mov.u32 	%r995, %r80;
	mov.u32 	%r996, %r81;
	mov.u32 	%r997, %r82;
	mov.u32 	%r998, %r83;
$L__BB0_16:
	shf.l.wrap.b32 	%r848, %r996, %r996, 26;
	shf.l.wrap.b32 	%r849, %r996, %r996, 21;
	xor.b32  	%r850, %r848, %r849;
	shf.l.wrap.b32 	%r851, %r996, %r996, 7;
	xor.b32  	%r852, %r850, %r851;
	and.b32  	%r853, %r996, %r997;
	not.b32 	%r854, %r996;
	and.b32  	%r855, %r998, %r854;
	or.b32  	%r856, %r853, %r855;
	ld.const.u32 	%r857, [%rd58+-8];
	ld.local.v4.u32 	{%r858, %r859, %r860, %r861}, [%rd59];
	add.s32 	%r862, %r852, %r856;
	add.s32 	%r863, %r862, %r991;
	add.s32 	%r864, %r863, %r857;
	add.s32 	%r865, %r864, %r858;
	shf.l.wrap.b32 	%r866, %r992, %r992, 30;
	shf.l.wrap.b32 	%r867, %r992, %r992, 19;
	xor.b32  	%r868, %r866, %r867;
	shf.l.wrap.b32 	%r869, %r992, %r992, 10;
	xor.b32  	%r870, %r868, %r869;
	xor.b32  	%r871, %r993, %r994;
	and.b32  	%r872, %r992, %r871;
	and.b32  	%r873, %r993, %r994;
	xor.b32  	%r874, %r872, %r873;
	add.s32 	%r875, %r870, %r874;
	add.s32 	%r991, %r865, %r995;
	add.s32 	%r995, %r875, %r865;
	shf.l.wrap.b32 	%r876, %r991, %r991, 26;
	shf.l.wrap.b32 	%r877, %r991, %r991, 21;
	xor.b32  	%r878, %r876, %r877;
	shf.l.wrap.b32 	%r879, %r991, %r991, 7;
	xor.b32  	%r880, %r878, %r879;
	and.b32  	%r881, %r991, %r996;
	not.b32 	%r882, %r991;
	and.b32  	%r883, %r997, %r882;
	or.b32  	%r884, %r881, %r883;
	ld.const.u32 	%r885, [%rd58+-4];
	add.s32 	%r886, %r880, %r884;
	add.s32 	%r887, %r886, %r998;
	add.s32 	%r888, %r887, %r885;
	add.s32 	%r889, %r888, %r859;
	shf.l.wrap.b32 	%r890, %r995, %r995, 30;
	shf.l.wrap.b32 	%r891, %r995, %r995, 19;
	xor.b32  	%r892, %r890, %r891;
	shf.l.wrap.b32 	%r893, %r995, %r995, 10;
	xor.b32  	%r894, %r892, %r893;
	xor.b32  	%r895, %r992, %r993;
	and.b32  	%r896, %r995, %r895;
	and.b32  	%r897, %r992, %r993;
	xor.b32  	%r898, %r896, %r897;
	add.s32 	%r899, %r894, %r898;
	add.s32 	%r998, %r889, %r994;
	add.s32 	%r994, %r899, %r889;
	shf.l.wrap.b32 	%r900, %r998, %r998, 26;
	shf.l.wrap.b32 	%r901, %r998, %r998, 21;
	xor.b32  	%r902, %r900, %r901;
	shf.l.wrap.b32 	%r903, %r998, %r998, 7;
	xor.b32  	%r904, %r902, %r903;
	and.b32  	%r905, %r998, %r991;
	not.b32 	%r906, %r998;
	and.b32  	%r907, %r996, %r906;
	or.b32  	%r908, %r905, %r907;
	ld.const.u32 	%r909, [%rd58];
	add.s32 	%r910, %r904, %r908;
	add.s32 	%r911, %r910, %r997;
	add.s32 	%r912, %r911, %r909;
	add.s32 	%r913, %r912, %r860;
	shf.l.wrap.b32 	%r914, %r994, %r994, 30;
	shf.l.wrap.b32 	%r915, %r994, %r994, 19;
	xor.b32  	%r916, %r914, %r915;
	shf.l.wrap.b32 	%r917, %r994, %r994, 10;
	xor.b32  	%r918, %r916, %r917;
	xor.b32  	%r919, %r995, %r992;
	and.b32  	%r920, %r994, %r919;
	and.b32  	%r921, %r995, %r992;
	xor.b32  	%r922, %r920, %r921;
	add.s32 	%r923, %r918, %r922;
	add.s32 	%r997, %r913, %r993;
	add.s32 	%r993, %r923, %r913;
	shf.l.wrap.b32 	%r924, %r997, %r997, 26;
	shf.l.wrap.b32 	%r925, %r997, %r997, 21;
	xor.b32  	%r926, %r924, %r925;
	shf.l.wrap.b32 	%r927, %r997, %r997, 7;
	xor.b32  	%r928, %r926, %r927;
	and.b32  	%r929, %r997, %r998;
	not.b32 	%r930, %r997;
	and.b32  	%r931, %r991, %r930;
	or.b32  	%r932, %r929, %r931;
	ld.const.u32 	%r933, [%rd58+4];
	add.s32 	%r934, %r928, %r932;
	add.s32 	%r935, %r934, %r996;
	add.s32 	%r936, %r935, %r933;
	add.s32 	%r937, %r936, %r861;
	shf.l.wrap.b32 	%r938, %r993, %r993, 30;
	shf.l.wrap.b32 	%r939, %r993, %r993, 19;
	xor.b32  	%r940, %r938, %r939;
	shf.l.wrap.b32 	%r941, %r993, %r993, 10;
	xor.b32  	%r942, %r940, %r941;
	xor.b32  	%r943, %r994, %r995;
	and.b32  	%r944, %r993, %r943;
	and.b32  	%r945, %r994, %r995;
	xor.b32  	%r946, %r944, %r945;
	add.s32 	%r947, %r942, %r946;
	add.s32 	%r996, %r937, %r992;
	add.s32 	%r992, %r947, %r937;
	add.s32 	%r990, %r990, 4;
	add.s64 	%rd59, %rd59, 16;
	add.s64 	%rd58, %rd58, 16;
	setp.ne.s32 	%p9, %r990, 64;
	@%p9 bra 	$L__BB0_16;
	ld.param.u64 	%rd50, [sha256d_kernel_param_2];
	add.s32 	%r107, %r77, %r992;
	add.s32 	%r108, %r78, %r993;
	add.s32 	%r109, %r79, %r994;
	add.s32 	%r110, %r80, %r995;
	add.s32 	%r111, %r81, %r996;
	add.s32 	%r112, %r82, %r997;
	add.s32 	%r113, %r83, %r998;
	add.s32 	%r114, %r84, %r991;
	cvta.to.global.u64 	%rd47, %rd50;
	ld.global.u32 	%r948, [%rd47+28];
	setp.gt.u32 	%p10, %r114, %r948;
	@%p10 bra 	$L__BB0_20;
	atom.relaxed.global.cas.b32 	%r949, [%rd1], 0, 1;
	setp.ne.s32 	%p11, %r949, 0;
	@%p11 bra 	$L__BB0_20;
	cvta.to.global.u64 	%rd48, %rd24;
	mov.u32 	%r950, %ctaid.x;
	mov.u32 	%r951, %ntid.x;
	mov.u32 	%r952, %tid.x;
	mad.lo.s32 	%r953, %r950, %r951, %r952;
	add.s32 	%r954, %r953, %r115;
	st.global.u32 	[%rd48], %r954;
	st.global.u32 	[%rd48+4], %r107;
	st.global.u32 	[%rd48+8], %r108;
	st.global.u32 	[%rd48+12], %r109;
	st.global.u32 	[%rd48+16], %r110;
	st.global.u32 	[%rd48+20], %r111;
	st.global.u32 	[%rd48+24], %r112;
	st.global.u32 	[%rd48+28], %r113;
	st.global.u32 	[%rd48+32], %r114;
$L__BB0_20:
	ret;

}


// ===== COMPILED SASS (sm_100) =====

	.target	sm_100

	.elftype	@"ET_EXEC"


//--------------------- .note.nv.tkinfo           --------------------------
	.section	.note.nv.tkinfo,"",@"SHT_NOTE"
	.sectionflags	@"SHF_NOTE_NV_TKINFO"
	.tkinfo
        /*0018*/ 	.word	0x00000002
        /*0030*/ 	.string	""
        /*0030*/ 	.string	"ptxas"
        /*0030*/ 	.string	"Cuda compilation tools, release 13.0, V13.0.88"
        /*0030*/ 	.string	"Build cuda_13.0.r13.0/compiler.36424714_0"
        /*0030*/ 	.string	"-arch sm_100 -m 64 "



//--------------------- .note.nv.cuinfo           --------------------------
	.section	.note.nv.cuinfo,"",@"SHT_NOTE"
	.sectionflags	@"SHF_NOTE_NV_CUINFO"
        /*0018*/ 	.short	0x0002
        /*001a*/ 	.short	0x0064
        /*001c*/ 	.short	0x0082
	.zero		2


//--------------------- .nv.info                  --------------------------
	.section	.nv.info,"",@"SHT_CUDA_INFO"
	.align	4


	//----- nvinfo : EIATTR_REGCOUNT
	.align		4
        /*0000*/ 	.byte	0x04, 0x2f
        /*0002*/ 	.short	(.L_2 - .L_1)
	.align		4
.L_1:
        /*0004*/ 	.word	index@(sha256d_kernel)
        /*0008*/ 	.word	0x00000020


	//----- nvinfo : EIATTR_FRAME_SIZE
	.align		4
.L_2:
        /*000c*/ 	.byte	0x04, 0x11
        /*000e*/ 	.short	(.L_4 - .L_3)
	.align		4
.L_3:
        /*0010*/ 	.word	index@(sha256d_kernel)
        /*0014*/ 	.word	0x00000100


	//----- nvinfo : EIATTR_MIN_STACK_SIZE
	.align		4
.L_4:
        /*0018*/ 	.byte	0x04, 0x12
        /*001a*/ 	.short	(.L_6 - .L_5)
	.align		4
.L_5:
        /*001c*/ 	.word	index@(sha256d_kernel)
        /*0020*/ 	.word	0x00000100
.L_6:


//--------------------- .nv.compat                --------------------------
	.section	.nv.compat,"",@"SHT_CUDA_COMPAT_INFO"
	.align	4
        /*0000*/ 	.byte	0x02, 0x09, 0x00, 0x00, 0x02, 0x02, 0x01, 0x00, 0x02, 0x05, 0x05, 0x00, 0x03, 0x07, 0x01, 0x01
        /*0010*/ 	.byte	0x02, 0x03, 0x00, 0x00, 0x02, 0x06, 0x01, 0x00, 0x04, 0x0b, 0x08, 0x00, 0x09, 0x00, 0x00, 0x00
        /*0020*/ 	.byte	0x00, 0x00, 0x00, 0x00


//--------------------- .nv.info.sha256d_kernel   --------------------------
	.section	.nv.info.sha256d_kernel,"",@"SHT_CUDA_INFO"
	.sectionflags	@""
	.align	4


	//----- nvinfo : EIATTR_CUDA_API_VERSION
	.align		4
        /*0000*/ 	.byte	0x04, 0x37
        /*0002*/ 	.short	(.L_8 - .L_7)
.L_7:
        /*0004*/ 	.word	0x00000082


	//----- nvinfo : EIATTR_KPARAM_INFO
	.align		4
.L_8:
        /*0008*/ 	.byte	0x04, 0x17
        /*000a*/ 	.short	(.L_10 - .L_9)
.L_9:
        /*000c*/ 	.word	0x00000000
        /*0010*/ 	.short	0x0004
        /*0012*/ 	.short	0x0020
        /*0014*/ 	.byte	0x00, 0xf5, 0x21, 0x00


	//----- nvinfo : EIATTR_KPARAM_INFO
	.align		4
.L_10:
        /*0018*/ 	.byte	0x04, 0x17
        /*001a*/ 	.short	(.L_12 - .L_11)
.L_11:
        /*001c*/ 	.word	0x00000000
        /*0020*/ 	.short	0x0003
        /*0022*/ 	.short	0x0018
        /*0024*/ 	.byte	0x00, 0xf5, 0x21, 0x00


	//----- nvinfo : EIATTR_KPARAM_INFO
	.align		4
.L_12:
        /*0028*/ 	.byte	0x04, 0x17
        /*002a*/ 	.short	(.L_14 - .L_13)
.L_13:
        /*002c*/ 	.word	0x00000000
        /*0030*/ 	.short	0x0002
        /*0032*/ 	.short	0x0010
        /*0034*/ 	.byte	0x00, 0xf5, 0x21, 0x00


	//----- nvinfo : EIATTR_KPARAM_INFO
	.align		4
.L_14:
        /*0038*/ 	.byte	0x04, 0x17
        /*003a*/ 	.short	(.L_16 - .L_15)
.L_15:
        /*003c*/ 	.word	0x00000000
        /*0040*/ 	.short	0x0001
        /*0042*/ 	.short	0x0008
        /*0044*/ 	.byte	0x00, 0xf0, 0x11, 0x00


	//----- nvinfo : EIATTR_KPARAM_INFO
	.align		4
.L_16:
        /*0048*/ 	.byte	0x04, 0x17
        /*004a*/ 	.short	(.L_18 - .L_17)
.L_17:
        /*004c*/ 	.word	0x00000000
        /*0050*/ 	.short	0x0000
        /*0052*/ 	.short	0x0000
        /*0054*/ 	.byte	0x00, 0xf5, 0x21, 0x00


	//----- nvinfo : EIATTR_SPARSE_MMA_MASK
	.align		4
.L_18:
        /*0058*/ 	.byte	0x03, 0x50
        /*005a*/ 	.short	0x0000


	//----- nvinfo : EIATTR_MAXREG_COUNT
	.align		4
        /*005c*/ 	.byte	0x03, 0x1b
        /*005e*/ 	.short	0x00ff


	//----- nvinfo : EIATTR_MERCURY_ISA_VERSION
	.align		4
        /*0060*/ 	.byte	0x03, 0x5f
        /*0062*/ 	.short	0x0101


	//----- nvinfo : EIATTR_VRC_CTA_INIT_COUNT
	.align		4
        /*0064*/ 	.byte	0x02, 0x4a
	.zero		1
	.zero		1


	//----- nvinfo : EIATTR_EXIT_INSTR_OFFSETS
	.align		4
        /*0068*/ 	.byte	0x04, 0x1c
        /*006a*/ 	.short	(.L_20 - .L_19)


	//   ....[0]....
.L_19:
        /*006c*/ 	.word	0x00000060


	//   ....[1]....
        /*0070*/ 	.word	0x00002fb0


	//   ....[2]....
        /*0074*/ 	.word	0x00003030


	//   ....[3]....
        /*0078*/ 	.word	0x000031b0


	//----- nvinfo : EIATTR_CBANK_PARAM_SIZE
	.align		4
.L_20:
        /*007c*/ 	.byte	0x03, 0x19
        /*007e*/ 	.short	0x0028


	//----- nvinfo : EIATTR_PARAM_CBANK
	.align		4
        /*0080*/ 	.byte	0x04, 0x0a
        /*0082*/ 	.short	(.L_22 - .L_21)
	.align		4
.L_21:
        /*0084*/ 	.word	index@(.nv.constant0.sha256d_kernel)
        /*0088*/ 	.short	0x0380
        /*008a*/ 	.short	0x0028


	//----- nvinfo : EIATTR_SW_WAR
	.align		4
.L_22:
        /*008c*/ 	.byte	0x04, 0x36
        /*008e*/ 	.short	(.L_24 - .L_23)
.L_23:
        /*0090*/ 	.word	0x00000008
.L_24:


//--------------------- .nv.callgraph             --------------------------
	.section	.nv.callgraph,"",@"SHT_CUDA_CALLGRAPH"
	.align	4
	.sectionentsize	8
	.align		4
        /*0000*/ 	.word	0x00000000
	.align		4
        /*0004*/ 	.word	0xffffffff
	.align		4
        /*0008*/ 	.word	0x00000000
	.align		4
        /*000c*/ 	.word	0xfffffffe
	.align		4
        /*0010*/ 	.word	0x00000000
	.align		4
        /*0014*/ 	.word	0xfffffffd
	.align		4
        /*0018*/ 	.word	0x00000000
	.align		4
        /*001c*/ 	.word	0xfffffffc


//--------------------- .nv.constant3             --------------------------
	.section	.nv.constant3,"a",@progbits
	.align	4
.nv.constant3:
	.type		K,@object
	.size		K,(.L_0 - K)
K:
        /*0000*/ 	.byte	0x98, 0x2f, 0x8a, 0x42, 0x91, 0x44, 0x37, 0x71, 0xcf, 0xfb, 0xc0, 0xb5, 0xa5, 0xdb, 0xb5, 0xe9
        /* <DEDUP_REMOVED lines=15> */
.L_0:


//--------------------- .text.sha256d_kernel      --------------------------
	.section	.text.sha256d_kernel,"ax",@progbits
	.align	128
        .global         sha256d_kernel
        .type           sha256d_kernel,@function
        .size           sha256d_kernel,(.L_x_9 - sha256d_kernel)
        .other          sha256d_kernel,@"STO_CUDA_ENTRY STV_DEFAULT"
sha256d_kernel:
.text.sha256d_kernel:
[----:B------:R-:W0:Y:S08]  /*0000*/  LDC R1, c[0x0][0x37c] ;  /* 0x0000df00ff017b82 */ /* 0x000e300000000800 */
[----:B------:R-:W1:Y:S01]  /*0010*/  LDC.64 R2, c[0x0][0x3a0] ;  /* 0x0000e800ff027b82 */ /* 0x000e620000000a00 */
[----:B------:R-:W1:Y:S01]  /*0020*/  LDCU.64 UR6, c[0x0][0x358] ;  /* 0x00006b00ff0677ac */ /* 0x000e620008000a00 */
[----:B0-----:R-:W-:Y:S01]  /*0030*/  VIADD R1, R1, 0xffffff00 ;  /* 0xffffff0001017836 */ /* 0x001fe20000000000 */
[----:B-1----:R-:W2:Y:S02]  /*0040*/  LDG.E R2, desc[UR6][R2.64] ;  /* 0x0000000602027981 */ /* 0x002ea4000c1e1900 */
[----:B--2---:R-:W-:-:S13]  /*0050*/  ISETP.NE.AND P0, PT, R2, RZ, PT ;  /* 0x000000ff0200720c */ /* 0x004fda0003f05270 */
[----:B------:R-:W-:Y:S05]  /*0060*/  @P0 EXIT ;  /* 0x000000000000094d */ /* 0x000fea0003800000 */
[----:B------:R-:W0:Y:S02]  /*0070*/  LDC.64 R2, c[0x0][0x380] ;  /* 0x0000e000ff027b82 */ /* 0x000e240000000a00 */
[----:B0-----:R-:W2:Y:S04]  /*0080*/  LDG.E.U8 R9, desc[UR6][R2.64+0x9] ;  /* 0x0000090602097981 */ /* 0x001ea8000c1e1100 */
[----:B------:R-:W2:Y:S04]  /*0090*/  LDG.E.U8 R12, desc[UR6][R2.64+0x8] ;  /* 0x00000806020c7981 */ /* 0x000ea8000c1e1100 */
[----:B------:R-:W3:Y:S04]  /*00a0*/  LDG.E.U8 R8, desc[UR6][R2.64+0x5] ;  /* 0x0000050602087981 */ /* 0x000ee8000c1e1100 */
[----:B------:R-:W3:Y:S04]  /*00b0*/  LDG.E.U8 R11, desc[UR6][R2.64+0x4] ;  /* 0x00000406020b7981 */ /* 0x000ee8000c1e1100 */
[----:B------:R-:W4:Y:S04]  /*00c0*/  LDG.E.U8 R17, desc[UR6][R2.64+0x1] ;  /* 0x0000010602117981 */ /* 0x000f28000c1e1100 */
[----:B------:R-:W4:Y:S04]  /*00d0*/  LDG.E.U8 R10, desc[UR6][R2.64] ;  /* 0x00000006020a7981 */ /* 0x000f28000c1e1100 */
[----:B------:R-:W5:Y:S04]  /*00e0*/  LDG.E.U8 R4, desc[UR6][R2.64+0x2] ;  /* 0x0000020602047981 */ /* 0x000f68000c1e1100 */
        /* <DEDUP_REMOVED lines=15> */
[----:B------:R-:W5:Y:S01]  /*01e0*/  LDG.E.U8 R28, desc[UR6][R2.64+0x30] ;  /* 0x00003006021c7981 */ /* 0x000f62000c1e1100 */
[----:B--2---:R-:W-:-:S03]  /*01f0*/  IMAD R27, R12, 0x100, R9 ;  /* 0x000001000c1b7824 */ /* 0x004fc600078e0209 */
[----:B------:R-:W2:Y:S04]  /*0200*/  LDG.E.U8 R9, desc[UR6][R2.64+0x15] ;  /* 0x0000150602097981 */ /* 0x000ea8000c1e1100 */
[----:B------:R-:W2:Y:S01]  /*0210*/  LDG.E.U8 R12, desc[UR6][R2.64+0x22] ;  /* 0x00002206020c7981 */ /* 0x000ea2000c1e1100 */
[----:B---3--:R-:W-:-:S03]  /*0220*/  IMAD R16, R11, 0x100, R8 ;  /* 0x000001000b107824 */ /* 0x008fc600078e0208 */
[----:B------:R-:W3:Y:S04]  /*0230*/  LDG.E.U8 R11, desc[UR6][R2.64+0x1e] ;  /* 0x00001e06020b7981 */ /* 0x000ee8000c1e1100 */
[----:B------:R-:W3:Y:S01]  /*0240*/  LDG.E.U8 R8, desc[UR6][R2.64+0x12] ;  /* 0x0000120602087981 */ /* 0x000ee2000c1e1100 */
[----:B----4-:R-:W-:-:S03]  /*0250*/  IMAD R17, R10, 0x100, R17 ;  /* 0x000001000a117824 */ /* 0x010fc600078e0211 */
[----:B------:R-:W4:Y:S01]  /*0260*/  LDG.E.U8 R10, desc[UR6][R2.64+0x1a] ;  /* 0x00001a06020a7981 */ /* 0x000f22000c1e1100 */
[----:B-----5:R-:W-:-:S03]  /*0270*/  IMAD R4, R17, 0x100, R4 ;  /* 0x0000010011047824 */ /* 0x020fc600078e0204 */
[----:B------:R-:W5:Y:S01]  /*0280*/  LDG.E.U8 R17, desc[UR6][R2.64+0x28] ;  /* 0x0000280602117981 */ /* 0x000f62000c1e1100 */
[----:B------:R-:W-:-:S03]  /*0290*/  IMAD R5, R16, 0x100, R5 ;  /* 0x0000010010057824 */ /* 0x000fc600078e0205 */
[----:B------:R-:W5:Y:S01]  /*02a0*/  LDG.E.U8 R16, desc[UR6][R2.64+0x29] ;  /* 0x0000290602107981 */ /* 0x000f62000c1e1100 */
[----:B------:R-:W-:-:S03]  /*02b0*/  IMAD R26, R15, 0x100, R0 ;  /* 0x000001000f1a7824 */ /* 0x000fc600078e0200 */
[----:B------:R-:W5:Y:S04]  /*02c0*/  LDG.E.U8 R0, desc[UR6][R2.64+0x25] ;  /* 0x0000250602007981 */ /* 0x000f68000c1e1100 */
[----:B------:R-:W5:Y:S01]  /*02d0*/  LDG.E.U8 R15, desc[UR6][R2.64+0x24] ;  /* 0x00002406020f7981 */ /* 0x000f62000c1e1100 */
[----:B------:R-:W-:Y:S02]  /*02e0*/  IMAD R6, R27, 0x100, R6 ;  /* 0x000001001b067824 */ /* 0x000fe400078e0206 */
[----:B------:R-:W-:Y:S02]  /*02f0*/  IMAD R22, R22, 0x100, R21 ;  /* 0x0000010016167824 */ /* 0x000fe400078e0215 */
[----:B------:R-:W5:Y:S01]  /*0300*/  LDG.E.U8 R21, desc[UR6][R2.64+0x38] ;  /* 0x0000380602157981 */ /* 0x000f62000c1e1100 */
[----:B------:R-:W-:-:S03]  /*0310*/  IMAD R23, R24, 0x100, R23 ;  /* 0x0000010018177824 */ /* 0x000fc600078e0217 */
[----:B------:R-:W5:Y:S01]  /*0320*/  LDG.E.U8 R24, desc[UR6][R2.64+0x2a] ;  /* 0x00002a0602187981 */ /* 0x000f62000c1e1100 */
[----:B------:R-:W-:-:S03]  /*0330*/  IMAD R27, R14, 0x100, R13 ;  /* 0x000001000e1b7824 */ /* 0x000fc600078e020d */
[----:B------:R-:W5:Y:S01]  /*0340*/  LDG.E.U8 R13, desc[UR6][R2.64+0x2d] ;  /* 0x00002d06020d7981 */ /* 0x000f62000c1e1100 */
[----:B------:R-:W-:-:S03]  /*0350*/  IMAD R7, R26, 0x100, R7 ;  /* 0x000001001a077824 */ /* 0x000fc600078e0207 */
[----:B------:R-:W5:Y:S04]  /*0360*/  LDG.E.U8 R14, desc[UR6][R2.64+0x2c] ;  /* 0x00002c06020e7981 */ /* 0x000f68000c1e1100 */
[----:B------:R-:W5:Y:S01]  /*0370*/  LDG.E.U8 R26, desc[UR6][R2.64+0x26] ;  /* 0x00002606021a7981 */ /* 0x000f62000c1e1100 */
[----:B------:R-:W-:-:S03]  /*0380*/  IMAD R19, R20, 0x100, R19 ;  /* 0x0000010014137824 */ /* 0x000fc600078e0213 */
[----:B------:R-:W5:Y:S01]  /*0390*/  LDG.E.U8 R20, desc[UR6][R2.64+0x32] ;  /* 0x0000320602147981 */ /* 0x000f62000c1e1100 */
[----:B--2---:R-:W-:-:S04]  /*03a0*/  IMAD R18, R18, 0x100, R9 ;  /* 0x0000010012127824 */ /* 0x004fc800078e0209 */
[----:B------:R-:W-:Y:S02]  /*03b0*/  IMAD R9, R18, 0x100, R25 ;  /* 0x0000010012097824 */ /* 0x000fe400078e0219 */
[----:B------:R-:W2:Y:S01]  /*03c0*/  LDG.E.U8 R25, desc[UR6][R2.64+0x31] ;  /* 0x0000310602197981 */ /* 0x000ea2000c1e1100 */
[----:B------:R-:W-:Y:S02]  /*03d0*/  IMAD R12, R23, 0x100, R12 ;  /* 0x00000100170c7824 */ /* 0x000fe400078e020c */
[----:B---3--:R-:W-:Y:S01]  /*03e0*/  IMAD R11, R22, 0x100, R11 ;  /* 0x00000100160b7824 */ /* 0x008fe200078e020b */
[----:B------:R-:W3:Y:S04]  /*03f0*/  LDG.E.U8 R18, desc[UR6][R2.64+0x35] ;  /* 0x0000350602127981 */ /* 0x000ee8000c1e1100 */
[----:B------:R-:W3:Y:S04]  /*0400*/  LDG.E.U8 R22, desc[UR6][R2.64+0x2e] ;  /* 0x00002e0602167981 */ /* 0x000ee8000c1e1100 */
[----:B------:R-:W3:Y:S01]  /*0410*/  LDG.E.U8 R23, desc[UR6][R2.64+0x34] ;  /* 0x0000340602177981 */ /* 0x000ee2000c1e1100 */
[----:B------:R-:W-:-:S02]  /*0420*/  IMAD R8, R27, 0x100, R8 ;  /* 0x000001001b087824 */ /* 0x000fc400078e0208 */
[----:B----4-:R-:W-:Y:S02]  /*0430*/  IMAD R10, R19, 0x100, R10 ;  /* 0x00000100130a7824 */ /* 0x010fe400078e020a */
[----:B------:R-:W4:Y:S01]  /*0440*/  LDG.E.U8 R19, desc[UR6][R2.64+0x3] ;  /* 0x0000030602137981 */ /* 0x000f22000c1e1100 */
[----:B-----5:R-:W-:-:S03]  /*0450*/  IMAD R27, R17, 0x100, R16 ;  /* 0x00000100111b7824 */ /* 0x020fc600078e0210 */
[----:B------:R-:W5:Y:S01]  /*0460*/  LDG.E.U8 R17, desc[UR6][R2.64+0x36] ;  /* 0x0000360602117981 */ /* 0x000f62000c1e1100 */
[----:B------:R-:W-:-:S03]  /*0470*/  IMAD R15, R15, 0x100, R0 ;  /* 0x000001000f0f7824 */ /* 0x000fc600078e0200 */
[----:B------:R-:W5:Y:S01]  /*0480*/  LDG.E.U8 R0, desc[UR6][R2.64+0x39] ;  /* 0x0000390602007981 */ /* 0x000f62000c1e1100 */
[----:B------:R-:W-:Y:S02]  /*0490*/  IMAD R29, R14, 0x100, R13 ;  /* 0x000001000e1d7824 */ /* 0x000fe400078e020d */
[----:B------:R-:W-:Y:S02]  /*04a0*/  IMAD R13, R15, 0x100, R26 ;  /* 0x000001000f0d7824 */ /* 0x000fe400078e021a */
[----:B------:R-:W-:Y:S01]  /*04b0*/  IMAD R14, R27, 0x100, R24 ;  /* 0x000001001b0e7824 */ /* 0x000fe200078e0218 */
[----:B------:R-:W5:Y:S04]  /*04c0*/  LDG.E.U8 R26, desc[UR6][R2.64+0x27] ;  /* 0x00002706021a7981 */ /* 0x000f68000c1e1100 */
[----:B------:R-:W5:Y:S01]  /*04d0*/  LDG.E.U8 R24, desc[UR6][R2.64+0x7] ;  /* 0x0000070602187981 */ /* 0x000f62000c1e1100 */
[----:B--2---:R-:W-:-:S04]  /*04e0*/  IMAD R25, R28, 0x100, R25 ;  /* 0x000001001c197824 */ /* 0x004fc800078e0219 */
[----:B------:R-:W-:Y:S02]  /*04f0*/  IMAD R16, R25, 0x100, R20 ;  /* 0x0000010019107824 */ /* 0x000fe400078e0214 */
[----:B------:R-:W2:Y:S01]  /*0500*/  LDG.E.U8 R25, desc[UR6][R2.64+0xb] ;  /* 0x00000b0602197981 */ /* 0x000ea2000c1e1100 */
[----:B---3--:R-:W-:-:S03]  /*0510*/  IMAD R15, R29, 0x100, R22 ;  /* 0x000001001d0f7824 */ /* 0x008fc600078e0216 */
[----:B------:R-:W3:Y:S01]  /*0520*/  LDG.E.U8 R22, desc[UR6][R2.64+0xf] ;  /* 0x00000f0602167981 */ /* 0x000ee2000c1e1100 */
[----:B------:R-:W-:-:S03]  /*0530*/  IMAD R20, R23, 0x100, R18 ;  /* 0x0000010017147824 */ /* 0x000fc600078e0212 */
[----:B------:R-:W2:Y:S04]  /*0540*/  LDG.E.U8 R23, desc[UR6][R2.64+0x13] ;  /* 0x0000130602177981 */ /* 0x000ea8000c1e1100 */
[----:B------:R-:W2:Y:S01]  /*0550*/  LDG.E.U8 R18, desc[UR6][R2.64+0x3a] ;  /* 0x00003a0602127981 */ /* 0x000ea2000c1e1100 */
[----:B----4-:R-:W-:Y:S02]  /*0560*/  IMAD.U32 R4, R4, 0x100, R19 ;  /* 0x0000010004047824 */ /* 0x010fe400078e0013 */
[----:B-----5:R-:W-:Y:S01]  /*0570*/  IMAD R17, R20, 0x100, R17 ;  /* 0x0000010014117824 */ /* 0x020fe200078e0211 */
[----:B------:R-:W4:Y:S04]  /*0580*/  LDG.E.U8 R19, desc[UR6][R2.64+0x23] ;  /* 0x0000230602137981 */ /* 0x000f28000c1e1100 */
[----:B------:R-:W5:Y:S01]  /*0590*/  LDG.E.U8 R20, desc[UR6][R2.64+0x17] ;  /* 0x0000170602147981 */ /* 0x000f62000c1e1100 */
[----:B------:R-:W-:-:S03]  /*05a0*/  IMAD R27, R21, 0x100, R0 ;  /* 0x00000100151b7824 */ /* 0x000fc600078e0200 */
[----:B------:R-:W5:Y:S04]  /*05b0*/  LDG.E.U8 R21, desc[UR6][R2.64+0x1b] ;  /* 0x00001b0602157981 */ /* 0x000f68000c1e1100 */
[----:B------:R-:W5:Y:S01]  /*05c0*/  LDG.E.U8 R0, desc[UR6][R2.64+0x1f] ;  /* 0x00001f0602007981 */ /* 0x000f62000c1e1100 */
[----:B------:R-:W-:-:S03]  /*05d0*/  IMAD.U32 R5, R5, 0x100, R24 ;  /* 0x0000010005057824 */ /* 0x000fc600078e0018 */
[----:B------:R-:W5:Y:S01]  /*05e0*/  LDG.E.U8 R24, desc[UR6][R2.64+0x2f] ;  /* 0x00002f0602187981 */ /* 0x000f62000c1e1100 */
[----:B---3--:R-:W-:-:S03]  /*05f0*/  IMAD.U32 R7, R7, 0x100, R22 ;  /* 0x0000010007077824 */ /* 0x008fc600078e0016 */
[----:B------:R-:W3:Y:S01]  /*0600*/  LDG.E.U8 R22, desc[UR6][R2.64+0x3d] ;  /* 0x00003d0602167981 */ /* 0x000ee2000c1e1100 */
[----:B--2---:R-:W-:-:S03]  /*0610*/  IMAD.U32 R8, R8, 0x100, R23 ;  /* 0x0000010008087824 */ /* 0x004fc600078e0017 */
[----:B------:R-:W3:Y:S01]  /*0620*/  LDG.E.U8 R23, desc[UR6][R2.64+0x3c] ;  /* 0x00003c0602177981 */ /* 0x000ee2000c1e1100 */
[----:B------:R-:W-:-:S03]  /*0630*/  IMAD R18, R27, 0x100, R18 ;  /* 0x000001001b127824 */ /* 0x000fc600078e0212 */
[----:B------:R-:W2:Y:S01]  /*0640*/  LDG.E.U8 R27, desc[UR6][R2.64+0x3e] ;  /* 0x00003e06021b7981 */ /* 0x000ea2000c1e1100 */
[----:B------:R-:W-:Y:S02]  /*0650*/  IMAD.U32 R6, R6, 0x100, R25 ;  /* 0x0000010006067824 */ /* 0x000fe400078e0019 */
[----:B----4-:R-:W-:Y:S01]  /*0660*/  IMAD.U32 R12, R12, 0x100, R19 ;  /* 0x000001000c0c7824 */ /* 0x010fe200078e0013 */
[----:B------:R-:W4:Y:S01]  /*0670*/  LDG.E.U8 R25, desc[UR6][R2.64+0x2b] ;  /* 0x00002b0602197981 */ /* 0x000f22000c1e1100 */
[----:B-----5:R-:W-:-:S03]  /*0680*/  IMAD.U32 R9, R9, 0x100, R20 ;  /* 0x0000010009097824 */ /* 0x020fc600078e0014 */
[----:B------:R-:W5:Y:S04]  /*0690*/  LDG.E.U8 R19, desc[UR6][R2.64+0x3b] ;  /* 0x00003b0602137981 */ /* 0x000f68000c1e1100 */
[----:B------:R-:W5:Y:S01]  /*06a0*/  LDG.E.U8 R20, desc[UR6][R2.64+0x3f] ;  /* 0x00003f0602147981 */ /* 0x000f62000c1e1100 */
[----:B------:R-:W-:-:S03]  /*06b0*/  IMAD.U32 R10, R10, 0x100, R21 ;  /* 0x000001000a0a7824 */ /* 0x000fc600078e0015 */
[----:B------:R-:W5:Y:S01]  /*06c0*/  LDG.E.U8 R21, desc[UR6][R2.64+0x33] ;  /* 0x0000330602157981 */ /* 0x000f62000c1e1100 */
[----:B------:R-:W-:-:S03]  /*06d0*/  IMAD.U32 R11, R11, 0x100, R0 ;  /* 0x000001000b0b7824 */ /* 0x000fc600078e0000 */
[----:B------:R-:W5:Y:S01]  /*06e0*/  LDG.E.U8 R0, desc[UR6][R2.64+0x37] ;  /* 0x0000370602007981 */ /* 0x000f62000c1e1100 */
[----:B------:R-:W-:Y:S01]  /*06f0*/  IMAD.U32 R13, R13, 0x100, R26 ;  /* 0x000001000d0d7824 */ /* 0x000fe200078e001a */
[----:B------:R-:W-:Y:S01]  /*0700*/  UMOV UR4, URZ ;  /* 0x000000ff00047c82 */ /* 0x000fe20008000000 */
[----:B------:R-:W-:Y:S02]  /*0710*/  IMAD.U32 R15, R15, 0x100, R24 ;  /* 0x000001000f0f7824 */ /* 0x000fe400078e0018 */
[----:B------:R-:W-:-:S05]  /*0720*/  IMAD.MOV.U32 R24, RZ, RZ, R1 ;  /* 0x000000ffff187224 */ /* 0x000fca00078e0001 */
[----:B------:R-:W-:Y:S04]  /*0730*/  STL.128 [R24], R4 ;  /* 0x0000000418007387 */ /* 0x000fe80000100c00 */
[----:B------:R-:W-:Y:S04]  /*0740*/  STL.128 [R24+0x40], RZ ;  /* 0x000040ff18007387 */ /* 0x000fe80000100c00 */
        /* <DEDUP_REMOVED lines=11> */
[----:B------:R0:W-:Y:S01]  /*0800*/  STL.128 [R24+0x10], R8 ;  /* 0x0000100818007387 */ /* 0x0001e20000100c00 */
[----:B---3--:R-:W-:-:S04]  /*0810*/  IMAD R22, R23, 0x100, R22 ;  /* 0x0000010017167824 */ /* 0x008fc800078e0216 */
[----:B--2---:R-:W-:Y:S02]  /*0820*/  IMAD R23, R22, 0x100, R27 ;  /* 0x0000010016177824 */ /* 0x004fe400078e021b */
[----:B----4-:R-:W-:Y:S02]  /*0830*/  IMAD.U32 R14, R14, 0x100, R25 ;  /* 0x000001000e0e7824 */ /* 0x010fe400078e0019 */
[----:B-----5:R-:W-:Y:S02]  /*0840*/  IMAD.U32 R18, R18, 0x100, R19 ;  /* 0x0000010012127824 */ /* 0x020fe400078e0013 */
[----:B------:R-:W-:Y:S02]  /*0850*/  IMAD.U32 R19, R23, 0x100, R20 ;  /* 0x0000010017137824 */ /* 0x000fe400078e0014 */
[----:B------:R-:W-:Y:S02]  /*0860*/  IMAD.U32 R16, R16, 0x100, R21 ;  /* 0x0000010010107824 */ /* 0x000fe400078e0015 */
[----:B------:R-:W-:Y:S01]  /*0870*/  IMAD.U32 R17, R17, 0x100, R0 ;  /* 0x0000010011117824 */ /* 0x000fe200078e0000 */
[----:B------:R1:W-:Y:S04]  /*0880*/  STL.128 [R24+0x20], R12 ;  /* 0x0000200c18007387 */ /* 0x0003e80000100c00 */
[----:B------:R1:W-:Y:S01]  /*0890*/  STL.128 [R24+0x30], R16 ;  /* 0x0000301018007387 */ /* 0x0003e20000100c00 */
[----:B------:R-:W-:-:S04]  /*08a0*/  VIADD R0, R24, 0x28 ;  /* 0x0000002818007836 */ /* 0x000fc80000000000 */
[----:B0-----:R-:W-:-:S07]  /*08b0*/  IMAD.MOV.U32 R8, RZ, RZ, R0 ;  /* 0x000000ffff087224 */ /* 0x001fce00078e0000 */
.L_x_0:
[----:B------:R-:W2:Y:S04]  /*08c0*/  LDL.64 R2, [R8+0x10] ;  /* 0x0000100008027983 */ /* 0x000ea80000100a00 */
[----:B------:R-:W3:Y:S04]  /*08d0*/  LDL.128 R4, [R8+-0x28] ;  /* 0xffffd80008047983 */ /* 0x000ee80000100c00 */
[----:B-1----:R-:W4:Y:S04]  /*08e0*/  LDL R13, [R8+-0x4] ;  /* 0xfffffc00080d7983 */ /* 0x002f280000100800 */
[----:B------:R-:W5:Y:S04]  /*08f0*/  LDL R9, [R8+-0x18] ;  /* 0xffffe80008097983 */ /* 0x000f680000100800 */
[----:B------:R-:W5:Y:S04]  /*0900*/  LDL R10, [R8+0x8] ;  /* 0x00000800080a7983 */ /* 0x000f680000100800 */
[----:B------:R-:W5:Y:S01]  /*0910*/  LDL R11, [R8+0x4] ;  /* 0x00000400080b7983 */ /* 0x000f620000100800 */
[----:B------:R-:W-:-:S04]  /*0920*/  UIADD3 UR4, UPT, UPT, UR4, 0x4, URZ ;  /* 0x0000000404047890 */ /* 0x000fc8000fffe0ff */
[----:B------:R-:W-:Y:S01]  /*0930*/  UISETP.NE.AND UP0, UPT, UR4, 0x30, UPT ;  /* 0x000000300400788c */ /* 0x000fe2000bf05270 */
[C-C-:B--2---:R-:W-:Y:S02]  /*0940*/  SHF.L.W.U32.HI R12, R3.reuse, 0xf, R3.reuse ;  /* 0x0000000f030c7819 */ /* 0x144fe40000010e03 */
[--C-:B------:R-:W-:Y:S02]  /*0950*/  SHF.L.W.U32.HI R15, R3, 0xd, R3.reuse ;  /* 0x0000000d030f7819 */ /* 0x100fe40000010e03 */
[----:B------:R-:W-:Y:S02]  /*0960*/  SHF.R.U32.HI R3, RZ, 0xa, R3 ;  /* 0x0000000aff037819 */ /* 0x000fe40000011603 */
[C-C-:B---3--:R-:W-:Y:S02]  /*0970*/  SHF.L.W.U32.HI R16, R6.reuse, 0x19, R6.reuse ;  /* 0x0000001906107819 */ /* 0x148fe40000010e06 */
[----:B------:R-:W-:Y:S02]  /*0980*/  LOP3.LUT R3, R3, R12, R15, 0x96, !PT ;  /* 0x0000000c03037212 */ /* 0x000fe400078e960f */
[----:B------:R-:W-:-:S02]  /*0990*/  SHF.L.W.U32.HI R17, R6, 0xe, R6 ;  /* 0x0000000e06117819 */ /* 0x000fc40000010e06 */
[----:B------:R-:W-:Y:S02]  /*09a0*/  SHF.R.U32.HI R18, RZ, 0x3, R6 ;  /* 0x00000003ff127819 */ /* 0x000fe40000011606 */
[----:B------:R-:W-:Y:S02]  /*09b0*/  IADD3 R19, PT, PT, R5, R3, R14 ;  /* 0x0000000305137210 */ /* 0x000fe40007ffe00e */
[C-C-:B------:R-:W-:Y:S02]  /*09c0*/  SHF.L.W.U32.HI R3, R2.reuse, 0xf, R2.reuse ;  /* 0x0000000f02037819 */ /* 0x140fe40000010e02 */
[--C-:B------:R-:W-:Y:S02]  /*09d0*/  SHF.L.W.U32.HI R12, R2, 0xd, R2.reuse ;  /* 0x0000000d020c7819 */ /* 0x100fe40000010e02 */
[----:B------:R-:W-:Y:S02]  /*09e0*/  SHF.R.U32.HI R14, RZ, 0xa, R2 ;  /* 0x0000000aff0e7819 */ /* 0x000fe40000011602 */
[----:B------:R-:W-:-:S02]  /*09f0*/  LOP3.LUT R18, R18, R16, R17, 0x96, !PT ;  /* 0x0000001012127212 */ /* 0x000fc400078e9611 */
[C-C-:B------:R-:W-:Y:S02]  /*0a00*/  SHF.L.W.U32.HI R15, R5.reuse, 0x19, R5.reuse ;  /* 0x00000019050f7819 */ /* 0x140fe40000010e05 */
[--C-:B------:R-:W-:Y:S02]  /*0a10*/  SHF.L.W.U32.HI R16, R5, 0xe, R5.reuse ;  /* 0x0000000e05107819 */ /* 0x100fe40000010e05 */
[----:B------:R-:W-:Y:S01]  /*0a20*/  SHF.R.U32.HI R17, RZ, 0x3, R5 ;  /* 0x00000003ff117819 */ /* 0x000fe20000011605 */
[----:B------:R-:W-:Y:S01]  /*0a30*/  IMAD.IADD R5, R18, 0x1, R19 ;  /* 0x0000000112057824 */ /* 0x000fe200078e0213 */
[----:B------:R-:W-:Y:S02]  /*0a40*/  LOP3.LUT R3, R14, R3, R12, 0x96, !PT ;  /* 0x000000030e037212 */ /* 0x000fe400078e960c */
[----:B------:R-:W-:Y:S02]  /*0a50*/  LOP3.LUT R15, R17, R15, R16, 0x96, !PT ;  /* 0x0000000f110f7212 */ /* 0x000fe400078e9610 */
[----:B----4-:R-:W-:-:S02]  /*0a60*/  IADD3 R4, PT, PT, R4, R3, R13 ;  /* 0x0000000304047210 */ /* 0x010fc40007ffe00d */
[C-C-:B------:R-:W-:Y:S02]  /*0a70*/  SHF.L.W.U32.HI R12, R5.reuse, 0xf, R5.reuse ;  /* 0x0000000f050c7819 */ /* 0x140fe40000010e05 */
[--C-:B------:R-:W-:Y:S01]  /*0a80*/  SHF.L.W.U32.HI R17, R5, 0xd, R5.reuse ;  /* 0x0000000d05117819 */ /* 0x100fe20000010e05 */
[----:B------:R-:W-:Y:S01]  /*0a90*/  IMAD.IADD R4, R15, 0x1, R4 ;  /* 0x000000010f047824 */ /* 0x000fe200078e0204 */
[----:B------:R-:W-:Y:S02]  /*0aa0*/  SHF.R.U32.HI R14, RZ, 0xa, R5 ;  /* 0x0000000aff0e7819 */ /* 0x000fe40000011605 */
[----:B-----5:R-:W-:Y:S02]  /*0ab0*/  SHF.L.W.U32.HI R18, R9, 0x19, R9 ;  /* 0x0000001909127819 */ /* 0x020fe40000010e09 */
[----:B------:R-:W-:Y:S01]  /*0ac0*/  LOP3.LUT R17, R14, R12, R17, 0x96, !PT ;  /* 0x0000000c0e117212 */ /* 0x000fe200078e9611 */
[----:B------:R-:W-:Y:S01]  /*0ad0*/  STL.64 [R8+0x18], R4 ;  /* 0x0000180408007387 */ /* 0x000fe20000100a00 */
[----:B------:R-:W-:-:S02]  /*0ae0*/  SHF.L.W.U32.HI R3, R4, 0xf, R4 ;  /* 0x0000000f04037819 */ /* 0x000fc40000010e04 */
[--C-:B------:R-:W-:Y:S02]  /*0af0*/  SHF.L.W.U32.HI R12, R4, 0xd, R4.reuse ;  /* 0x0000000d040c7819 */ /* 0x100fe40000010e04 */
[----:B------:R-:W-:Y:S02]  /*0b00*/  SHF.R.U32.HI R13, RZ, 0xa, R4 ;  /* 0x0000000aff0d7819 */ /* 0x000fe40000011604 */
[----:B------:R-:W-:Y:S02]  /*0b10*/  SHF.L.W.U32.HI R19, R9, 0xe, R9 ;  /* 0x0000000e09137819 */ /* 0x000fe40000010e09 */
[C-C-:B------:R-:W-:Y:S02]  /*0b20*/  SHF.L.W.U32.HI R14, R7.reuse, 0x19, R7.reuse ;  /* 0x00000019070e7819 */ /* 0x140fe40000010e07 */
[--C-:B------:R-:W-:Y:S02]  /*0b30*/  SHF.L.W.U32.HI R15, R7, 0xe, R7.reuse ;  /* 0x0000000e070f7819 */ /* 0x100fe40000010e07 */
[----:B------:R-:W-:-:S02]  /*0b40*/  SHF.R.U32.HI R16, RZ, 0x3, R7 ;  /* 0x00000003ff107819 */ /* 0x000fc40000011607 */
[----:B------:R-:W-:Y:S02]  /*0b50*/  SHF.R.U32.HI R9, RZ, 0x3, R9 ;  /* 0x00000003ff097819 */ /* 0x000fe40000011609 */
[----:B------:R-:W-:Y:S02]  /*0b60*/  LOP3.LUT R3, R13, R3, R12, 0x96, !PT ;  /* 0x000000030d037212 */ /* 0x000fe400078e960c */
[----:B------:R-:W-:Y:S02]  /*0b70*/  LOP3.LUT R14, R16, R14, R15, 0x96, !PT ;  /* 0x0000000e100e7212 */ /* 0x000fe400078e960f */
[----:B------:R-:W-:Y:S02]  /*0b80*/  IADD3 R10, PT, PT, R7, R17, R10 ;  /* 0x00000011070a7210 */ /* 0x000fe40007ffe00a */
[----:B------:R-:W-:Y:S02]  /*0b90*/  LOP3.LUT R9, R9, R18, R19, 0x96, !PT ;  /* 0x0000001209097212 */ /* 0x000fe400078e9613 */
[----:B------:R-:W-:Y:S01]  /*0ba0*/  IADD3 R3, PT, PT, R6, R3, R11 ;  /* 0x0000000306037210 */ /* 0x000fe20007ffe00b */
[----:B------:R-:W-:-:S02]  /*0bb0*/  VIADD R6, R8, 0x10 ;  /* 0x0000001008067836 */ /* 0x000fc40000000000 */
[----:B------:R-:W-:Y:S02]  /*0bc0*/  IMAD.IADD R9, R9, 0x1, R10 ;  /* 0x0000000109097824 */ /* 0x000fe400078e020a */
[----:B------:R-:W-:Y:S02]  /*0bd0*/  IMAD.IADD R3, R14, 0x1, R3 ;  /* 0x000000010e037824 */ /* 0x000fe400078e0203 */
[----:B------:R-:W-:Y:S01]  /*0be0*/  IMAD.MOV.U32 R14, RZ, RZ, R2 ;  /* 0x000000ffff0e7224 */ /* 0x000fe200078e0002 */
[----:B------:R-:W-:Y:S04]  /*0bf0*/  STL [R8+0x24], R9 ;  /* 0x0000240908007387 */ /* 0x000fe80000100800 */
[----:B------:R0:W-:Y:S02]  /*0c00*/  STL [R8+0x20], R3 ;  /* 0x0000200308007387 */ /* 0x0001e40000100800 */
[----:B0-----:R-:W-:Y:S01]  /*0c10*/  IMAD.MOV.U32 R8, RZ, RZ, R6 ;  /* 0x000000ffff087224 */ /* 0x001fe200078e0006 */
[----:B------:R-:W-:Y:S06]  /*0c20*/  BRA.U UP0, `(.L_x_0) ;  /* 0xfffffffd00247547 */ /* 0x000fec000b83ffff */
[----:B------:R-:W-:Y:S01]  /*0c30*/  IMAD.MOV.U32 R3, RZ, RZ, 0x1f83d9ab ;  /* 0x1f83d9abff037424 */ /* 0x000fe200078e00ff */
[----:B------:R-:W-:Y:S01]  /*0c40*/  UMOV UR4, URZ ;  /* 0x000000ff00047c82 */ /* 0x000fe20008000000 */
[----:B------:R-:W-:Y:S01]  /*0c50*/  IMAD.MOV.U32 R12, RZ, RZ, -0x64fa9774 ;  /* 0x9b05688cff0c7424 */ /* 0x000fe200078e00ff */
[----:B------:R-:W-:Y:S01]  /*0c60*/  UMOV UR5, URZ ;  /* 0x000000ff00057c82 */ /* 0x000fe20008000000 */
[----:B------:R-:W-:Y:S02]  /*0c70*/  IMAD.MOV.U32 R13, RZ, RZ, 0x510e527f ;  /* 0x510e527fff0d7424 */ /* 0x000fe400078e00ff */
[----:B------:R-:W-:Y:S02]  /*0c80*/  IMAD.MOV.U32 R14, RZ, RZ, -0x5ab00ac6 ;  /* 0xa54ff53aff0e7424 */ /* 0x000fe400078e00ff */
[----:B------:R-:W-:Y:S02]  /*0c90*/  IMAD.MOV.U32 R15, RZ, RZ, 0x3c6ef372 ;  /* 0x3c6ef372ff0f7424 */ /* 0x000fe400078e00ff */
[----:B------:R-:W-:-:S02]  /*0ca0*/  IMAD.MOV.U32 R16, RZ, RZ, -0x4498517b ;  /* 0xbb67ae85ff107424 */ /* 0x000fc400078e00ff */
[----:B------:R-:W-:Y:S02]  /*0cb0*/  IMAD.MOV.U32 R17, RZ, RZ, 0x6a09e667 ;  /* 0x6a09e667ff117424 */ /* 0x000fe400078e00ff */
[----:B------:R-:W-:-:S07]  /*0cc0*/  IMAD.MOV.U32 R2, RZ, RZ, 0x5be0cd19 ;  /* 0x5be0cd19ff027424 */ /* 0x000fce00078e00ff */
.L_x_1:
[----:B------:R-:W2:Y:S01]  /*0cd0*/  LDL.128 R4, [R24+UR5] ;  /* 0x0000000518047983 */ /* 0x000ea20008100c00 */
[----:B------:R-:W-:Y:S01]  /*0ce0*/  IMAD.U32 R9, RZ, RZ, UR5 ;  /* 0x00000005ff097e24 */ /* 0x000fe2000f8e00ff */
[C-C-:B------:R-:W-:Y:S01]  /*0cf0*/  SHF.L.W.U32.HI R10, R13.reuse, 0x1a, R13.reuse ;  /* 0x0000001a0d0a7819 */ /* 0x140fe20000010e0d */
[----:B------:R-:W-:Y:S01]  /*0d00*/  IMAD.U32 R20, RZ, RZ, UR5 ;  /* 0x00000005ff147e24 */ /* 0x000fe2000f8e00ff */
[C-C-:B------:R-:W-:Y:S01]  /*0d10*/  SHF.L.W.U32.HI R11, R13.reuse, 0x15, R13.reuse ;  /* 0x000000150d0b7819 */ /* 0x140fe20000010e0d */
[----:B------:R-:W-:Y:S01]  /*0d20*/  UIADD3 UR4, UPT, UPT, UR4, 0x4, URZ ;  /* 0x0000000404047890 */ /* 0x000fe2000fffe0ff */
[----:B------:R-:W-:Y:S01]  /*0d30*/  SHF.L.W.U32.HI R18, R13, 0x7, R13 ;  /* 0x000000070d127819 */ /* 0x000fe20000010e0d */
[----:B------:R-:W2:Y:S01]  /*0d40*/  LDC.64 R8, c[0x3][R9] ;  /* 0x00c0000009087b82 */ /* 0x000ea20000000a00 */
[----:B------:R-:W-:Y:S02]  /*0d50*/  UIADD3 UR5, UPT, UPT, UR5, 0x10, URZ ;  /* 0x0000001005057890 */ /* 0x000fe4000fffe0ff */
[----:B------:R-:W-:Y:S01]  /*0d60*/  LOP3.LUT R11, R18, R10, R11, 0x96, !PT ;  /* 0x0000000a120b7212 */ /* 0x000fe200078e960b */
[----:B------:R-:W-:Y:S01]  /*0d70*/  UISETP.NE.AND UP0, UPT, UR4, 0x40, UPT ;  /* 0x000000400400788c */ /* 0x000fe2000bf05270 */
[----:B------:R-:W-:-:S04]  /*0d80*/  LOP3.LUT R10, R3, R13, R12, 0xb8, !PT ;  /* 0x0000000d030a7212 */ /* 0x000fc800078eb80c */
[----:B------:R-:W-:Y:S02]  /*0d90*/  IADD3 R19, PT, PT, R2, R11, R10 ;  /* 0x0000000b02137210 */ /* 0x000fe40007ffe00a */
[----:B------:R0:W1:Y:S02]  /*0da0*/  LDC.64 R10, c[0x3][R20+0x8] ;  /* 0x00c00200140a7b82 */ /* 0x0000640000000a00 */
[----:B--2---:R-:W-:Y:S02]  /*0db0*/  IADD3 R19, PT, PT, R4, R19, R8 ;  /* 0x0000001304137210 */ /* 0x004fe40007ffe008 */
[----:B------:R-:W-:-:S03]  /*0dc0*/  SHF.L.W.U32.HI R4, R17, 0x1e, R17 ;  /* 0x0000001e11047819 */ /* 0x000fc60000010e11 */
[----:B------:R-:W-:-:S05]  /*0dd0*/  IMAD.IADD R2, R19, 0x1, R14 ;  /* 0x0000000113027824 */ /* 0x000fca00078e020e */
[C-C-:B------:R-:W-:Y:S02]  /*0de0*/  SHF.L.W.U32.HI R8, R2.reuse, 0x1a, R2.reuse ;  /* 0x0000001a02087819 */ /* 0x140fe40000010e02 */
[C-C-:B------:R-:W-:Y:S02]  /*0df0*/  SHF.L.W.U32.HI R21, R2.reuse, 0x15, R2.reuse ;  /* 0x0000001502157819 */ /* 0x140fe40000010e02 */
[----:B------:R-:W-:Y:S02]  /*0e00*/  SHF.L.W.U32.HI R14, R2, 0x7, R2 ;  /* 0x00000007020e7819 */ /* 0x000fe40000010e02 */
[----:B------:R-:W-:Y:S02]  /*0e10*/  LOP3.LUT R18, R12, R2, R13, 0xb8, !PT ;  /* 0x000000020c127212 */ /* 0x000fe400078eb80d */
[----:B------:R-:W-:Y:S02]  /*0e20*/  LOP3.LUT R14, R14, R8, R21, 0x96, !PT ;  /* 0x000000080e0e7212 */ /* 0x000fe400078e9615 */
[----:B------:R-:W-:-:S02]  /*0e30*/  SHF.L.W.U32.HI R21, R17, 0x13, R17 ;  /* 0x0000001311157819 */ /* 0x000fc40000010e11 */
[----:B------:R-:W-:Y:S02]  /*0e40*/  IADD3 R18, PT, PT, R3, R14, R18 ;  /* 0x0000000e03127210 */ /* 0x000fe40007ffe012 */
[----:B------:R-:W-:Y:S02]  /*0e50*/  SHF.L.W.U32.HI R8, R17, 0xa, R17 ;  /* 0x0000000a11087819 */ /* 0x000fe40000010e11 */
[----:B------:R-:W-:Y:S02]  /*0e60*/  IADD3 R18, PT, PT, R5, R18, R9 ;  /* 0x0000001205127210 */ /* 0x000fe40007ffe009 */
[----:B------:R-:W-:Y:S02]  /*0e70*/  LOP3.LUT R4, R8, R4, R21, 0x96, !PT ;  /* 0x0000000408047212 */ /* 0x000fe400078e9615 */
[----:B------:R-:W-:Y:S01]  /*0e80*/  LOP3.LUT R14, R16, R15, R17, 0xe8, !PT ;  /* 0x0000000f100e7212 */ /* 0x000fe200078ee811 */
[----:B------:R-:W-:-:S03]  /*0e90*/  IMAD.IADD R3, R18, 0x1, R15 ;  /* 0x0000000112037824 */ /* 0x000fc600078e020f */
[----:B------:R-:W-:Y:S02]  /*0ea0*/  IADD3 R14, PT, PT, R19, R4, R14 ;  /* 0x00000004130e7210 */ /* 0x000fe40007ffe00e */
[C-C-:B------:R-:W-:Y:S02]  /*0eb0*/  SHF.L.W.U32.HI R9, R3.reuse, 0x1a, R3.reuse ;  /* 0x0000001a03097819 */ /* 0x140fe40000010e03 */
[C-C-:B------:R-:W-:Y:S02]  /*0ec0*/  SHF.L.W.U32.HI R4, R14.reuse, 0x1e, R14.reuse ;  /* 0x0000001e0e047819 */ /* 0x140fe40000010e0e */
[C-C-:B------:R-:W-:Y:S02]  /*0ed0*/  SHF.L.W.U32.HI R5, R14.reuse, 0x13, R14.reuse ;  /* 0x000000130e057819 */ /* 0x140fe40000010e0e */
[----:B------:R-:W-:Y:S02]  /*0ee0*/  SHF.L.W.U32.HI R8, R14, 0xa, R14 ;  /* 0x0000000a0e087819 */ /* 0x000fe40000010e0e */
[----:B0-----:R-:W-:-:S02]  /*0ef0*/  SHF.L.W.U32.HI R20, R3, 0x15, R3 ;  /* 0x0000001503147819 */ /* 0x001fc40000010e03 */
[----:B------:R-:W-:Y:S02]  /*0f00*/  SHF.L.W.U32.HI R15, R3, 0x7, R3 ;  /* 0x00000007030f7819 */ /* 0x000fe40000010e03 */
[----:B------:R-:W-:Y:S02]  /*0f10*/  LOP3.LUT R5, R8, R4, R5, 0x96, !PT ;  /* 0x0000000408057212 */ /* 0x000fe400078e9605 */
[----:B------:R-:W-:Y:S02]  /*0f20*/  LOP3.LUT R9, R15, R9, R20, 0x96, !PT ;  /* 0x000000090f097212 */ /* 0x000fe400078e9614 */
[----:B------:R-:W-:Y:S02]  /*0f30*/  LOP3.LUT R4, R13, R3, R2, 0xb8, !PT ;  /* 0x000000030d047212 */ /* 0x000fe400078eb802 */
[----:B------:R-:W-:Y:S02]  /*0f40*/  LOP3.LUT R15, R17, R16, R14, 0xe8, !PT ;  /* 0x00000010110f7212 */ /* 0x000fe400078ee80e */
[----:B------:R-:W-:-:S02]  /*0f50*/  IADD3 R9, PT, PT, R12, R9, R4 ;  /* 0x000000090c097210 */ /* 0x000fc40007ffe004 */
[----:B------:R-:W-:Y:S02]  /*0f60*/  IADD3 R15, PT, PT, R18, R5, R15 ;  /* 0x00000005120f7210 */ /* 0x000fe40007ffe00f */
[----:B-1----:R-:W-:Y:S02]  /*0f70*/  IADD3 R9, PT, PT, R6, R9, R10 ;  /* 0x0000000906097210 */ /* 0x002fe40007ffe00a */
[C-C-:B------:R-:W-:Y:S02]  /*0f80*/  SHF.L.W.U32.HI R4, R15.reuse, 0x1e, R15.reuse ;  /* 0x0000001e0f047819 */ /* 0x140fe40000010e0f */
[--C-:B------:R-:W-:Y:S01]  /*0f90*/  SHF.L.W.U32.HI R5, R15, 0x13, R15.reuse ;  /* 0x000000130f057819 */ /* 0x100fe20000010e0f */
[----:B------:R-:W-:Y:S01]  /*0fa0*/  IMAD.IADD R12, R9, 0x1, R16 ;  /* 0x00000001090c7824 */ /* 0x000fe200078e0210 */
[--C-:B------:R-:W-:Y:S02]  /*0fb0*/  SHF.L.W.U32.HI R6, R15, 0xa, R15.reuse ;  /* 0x0000000a0f067819 */ /* 0x100fe40000010e0f */
[----:B------:R-:W-:-:S02]  /*0fc0*/  LOP3.LUT R16, R14, R17, R15, 0xe8, !PT ;  /* 0x000000110e107212 */ /* 0x000fc400078ee80f */
[----:B------:R-:W-:Y:S02]  /*0fd0*/  LOP3.LUT R4, R6, R4, R5, 0x96, !PT ;  /* 0x0000000406047212 */ /* 0x000fe400078e9605 */
[C-C-:B------:R-:W-:Y:S02]  /*0fe0*/  SHF.L.W.U32.HI R5, R12.reuse, 0x1a, R12.reuse ;  /* 0x0000001a0c057819 */ /* 0x140fe40000010e0c */
[C-C-:B------:R-:W-:Y:S02]  /*0ff0*/  SHF.L.W.U32.HI R6, R12.reuse, 0x15, R12.reuse ;  /* 0x000000150c067819 */ /* 0x140fe40000010e0c */
[----:B------:R-:W-:Y:S02]  /*1000*/  SHF.L.W.U32.HI R8, R12, 0x7, R12 ;  /* 0x000000070c087819 */ /* 0x000fe40000010e0c */
[----:B------:R-:W-:Y:S02]  /*1010*/  IADD3 R16, PT, PT, R9, R4, R16 ;  /* 0x0000000409107210 */ /* 0x000fe40007ffe010 */
[----:B------:R-:W-:-:S02]  /*1020*/  LOP3.LUT R6, R8, R5, R6, 0x96, !PT ;  /* 0x0000000508067212 */ /* 0x000fc400078e9606 */
[----:B------:R-:W-:Y:S02]  /*1030*/  LOP3.LUT R4, R2, R12, R3, 0xb8, !PT ;  /* 0x0000000c02047212 */ /* 0x000fe400078eb803 */
[C---:B------:R-:W-:Y:S02]  /*1040*/  SHF.L.W.U32.HI R5, R16.reuse, 0x1e, R16 ;  /* 0x0000001e10057819 */ /* 0x040fe40000010e10 */
[----:B------:R-:W-:Y:S02]  /*1050*/  IADD3 R4, PT, PT, R13, R6, R4 ;  /* 0x000000060d047210 */ /* 0x000fe40007ffe004 */
[C-C-:B------:R-:W-:Y:S02]  /*1060*/  SHF.L.W.U32.HI R8, R16.reuse, 0x13, R16.reuse ;  /* 0x0000001310087819 */ /* 0x140fe40000010e10 */
[----:B------:R-:W-:Y:S02]  /*1070*/  SHF.L.W.U32.HI R9, R16, 0xa, R16 ;  /* 0x0000000a10097819 */ /* 0x000fe40000010e10 */
[----:B------:R-:W-:-:S02]  /*1080*/  IADD3 R4, PT, PT, R7, R4, R11 ;  /* 0x0000000407047210 */ /* 0x000fc40007ffe00b */
[----:B------:R-:W-:Y:S02]  /*1090*/  LOP3.LUT R5, R9, R5, R8, 0x96, !PT ;  /* 0x0000000509057212 */ /* 0x000fe400078e9608 */
[----:B------:R-:W-:Y:S01]  /*10a0*/  LOP3.LUT R6, R15, R14, R16, 0xe8, !PT ;  /* 0x0000000e0f067212 */ /* 0x000fe200078ee810 */
[----:B------:R-:W-:-:S03]  /*10b0*/  IMAD.IADD R13, R4, 0x1, R17 ;  /* 0x00000001040d7824 */ /* 0x000fc600078e0211 */
[----:B------:R-:W-:Y:S01]  /*10c0*/  IADD3 R17, PT, PT, R4, R5, R6 ;  /* 0x0000000504117210 */ /* 0x000fe20007ffe006 */
[----:B------:R-:W-:Y:S06]  /*10d0*/  BRA.U UP0, `(.L_x_1) ;  /* 0xfffffff900fc7547 */ /* 0x000fec000b83ffff */
[----:B------:R-:W-:Y:S01]  /*10e0*/  IMAD.MOV.U32 R4, RZ, RZ, -0x80000000 ;  /* 0x80000000ff047424 */ /* 0x000fe200078e00ff */
[----:B------:R-:W-:Y:S01]  /*10f0*/  CS2R R6, SRZ ;  /* 0x0000000000067805 */ /* 0x000fe2000001ff00 */
[----:B------:R-:W-:Y:S01]  /*1100*/  IMAD.MOV.U32 R5, RZ, RZ, RZ ;  /* 0x000000ffff057224 */ /* 0x000fe200078e00ff */
[----:B------:R-:W-:Y:S01]  /*1110*/  STL.128 [R24+0x10], RZ ;  /* 0x000010ff18007387 */ /* 0x000fe20000100c00 */
[----:B------:R-:W-:Y:S01]  /*1120*/  IMAD.MOV.U32 R11, RZ, RZ, 0x280 ;  /* 0x00000280ff0b7424 */ /* 0x000fe200078e00ff */
[----:B------:R-:W-:Y:S01]  /*1130*/  CS2R R8, SRZ ;  /* 0x0000000000087805 */ /* 0x000fe2000001ff00 */
[----:B------:R-:W-:Y:S01]  /*1140*/  IMAD.MOV.U32 R10, RZ, RZ, RZ ;  /* 0x000000ffff0a7224 */ /* 0x000fe200078e00ff */
[----:B------:R-:W-:Y:S01]  /*1150*/  STL.128 [R24], R4 ;  /* 0x0000000418007387 */ /* 0x000fe20000100c00 */
[----:B------:R-:W-:Y:S01]  /*1160*/  VIADD R17, R17, 0x6a09e667 ;  /* 0x6a09e66711117836 */ /* 0x000fe20000000000 */
[----:B------:R-:W-:Y:S01]  /*1170*/  UMOV UR4, URZ ;  /* 0x000000ff00047c82 */ /* 0x000fe20008000000 */
[----:B------:R-:W-:Y:S01]  /*1180*/  VIADD R16, R16, 0xbb67ae85 ;  /* 0xbb67ae8510107836 */ /* 0x000fe20000000000 */
[----:B------:R-:W-:Y:S01]  /*1190*/  STL.128 [R24+0x20], RZ ;  /* 0x000020ff18007387 */ /* 0x000fe20000100c00 */
[----:B------:R-:W-:-:S02]  /*11a0*/  VIADD R15, R15, 0x3c6ef372 ;  /* 0x3c6ef3720f0f7836 */ /* 0x000fc40000000000 */
[----:B------:R-:W-:Y:S01]  /*11b0*/  VIADD R14, R14, 0xa54ff53a ;  /* 0xa54ff53a0e0e7836 */ /* 0x000fe20000000000 */
[----:B------:R-:W-:Y:S01]  /*11c0*/  STL.128 [R24+0x40], RZ ;  /* 0x000040ff18007387 */ /* 0x000fe20000100c00 */
[----:B------:R-:W-:Y:S02]  /*11d0*/  VIADD R13, R13, 0x510e527f ;  /* 0x510e527f0d0d7836 */ /* 0x000fe40000000000 */
[----:B------:R-:W-:Y:S01]  /*11e0*/  VIADD R12, R12, 0x9b05688c ;  /* 0x9b05688c0c0c7836 */ /* 0x000fe20000000000 */
[----:B------:R-:W-:Y:S01]  /*11f0*/  STL.128 [R24+0x50], RZ ;  /* 0x000050ff18007387 */ /* 0x000fe20000100c00 */
[----:B------:R-:W-:-:S03]  /*1200*/  IMAD.MOV.U32 R20, RZ, RZ, RZ ;  /* 0x000000ffff147224 */ /* 0x000fc600078e00ff */
        /* <DEDUP_REMOVED lines=10> */
[----:B------:R0:W-:Y:S02]  /*12b0*/  STL.128 [R24+0x30], R8 ;  /* 0x0000300818007387 */ /* 0x0001e40000100c00 */
[----:B0-----:R-:W-:-:S02]  /*12c0*/  VIADD R10, R3, 0x1f83d9ab ;  /* 0x1f83d9ab030a7836 */ /* 0x001fc40000000000 */
[----:B------:R-:W-:Y:S02]  /*12d0*/  VIADD R11, R2, 0x5be0cd19 ;  /* 0x5be0cd19020b7836 */ /* 0x000fe40000000000 */
[----:B------:R-:W-:-:S07]  /*12e0*/  IMAD.MOV.U32 R8, RZ, RZ, R0 ;  /* 0x000000ffff087224 */ /* 0x000fce00078e0000 */
.L_x_2:
[----:B------:R-:W2:Y:S04]  /*12f0*/  LDL.64 R2, [R8+0x10] ;  /* 0x0000100008027983 */ /* 0x000ea80000100a00 */
[----:B------:R-:W3:Y:S04]  /*1300*/  LDL.128 R4, [R8+-0x28] ;  /* 0xffffd80008047983 */ /* 0x000ee80000100c00 */
[----:B------:R-:W4:Y:S04]  /*1310*/  LDL R21, [R8+-0x4] ;  /* 0xfffffc0008157983 */ /* 0x000f280000100800 */
        /* <DEDUP_REMOVED lines=8> */
[--C-:B------:R-:W-:Y:S02]  /*13a0*/  SHF.R.U32.HI R25, RZ, 0xa, R2.reuse ;  /* 0x0000000aff197819 */ /* 0x100fe40000011602 */
[----:B------:R-:W-:Y:S02]  /*13b0*/  LOP3.LUT R3, R3, R22, R23, 0x96, !PT ;  /* 0x0000001603037212 */ /* 0x000fe400078e9617 */
[----:B------:R-:W-:-:S02]  /*13c0*/  SHF.L.W.U32.HI R22, R2, 0xf, R2 ;  /* 0x0000000f02167819 */ /* 0x000fc40000010e02 */
[----:B------:R-:W-:Y:S02]  /*13d0*/  SHF.L.W.U32.HI R23, R2, 0xd, R2 ;  /* 0x0000000d02177819 */ /* 0x000fe40000010e02 */
[----:B---3--:R-:W-:Y:S02]  /*13e0*/  SHF.R.U32.HI R26, RZ, 0x3, R5 ;  /* 0x00000003ff1a7819 */ /* 0x008fe40000011605 */
[----:B------:R-:W-:Y:S02]  /*13f0*/  LOP3.LUT R23, R25, R22, R23, 0x96, !PT ;  /* 0x0000001619177212 */ /* 0x000fe400078e9617 */
[C-C-:B------:R-:W-:Y:S02]  /*1400*/  SHF.L.W.U32.HI R22, R5.reuse, 0x19, R5.reuse ;  /* 0x0000001905167819 */ /* 0x140fe40000010e05 */
[----:B------:R-:W-:Y:S02]  /*1410*/  SHF.L.W.U32.HI R25, R5, 0xe, R5 ;  /* 0x0000000e05197819 */ /* 0x000fe40000010e05 */
[----:B----4-:R-:W-:-:S02]  /*1420*/  IADD3 R21, PT, PT, R4, R23, R21 ;  /* 0x0000001704157210 */ /* 0x010fc40007ffe015 */
[----:B------:R-:W-:Y:S02]  /*1430*/  LOP3.LUT R22, R26, R22, R25, 0x96, !PT ;  /* 0x000000161a167212 */ /* 0x000fe400078e9619 */
[C-C-:B------:R-:W-:Y:S02]  /*1440*/  SHF.L.W.U32.HI R4, R6.reuse, 0x19, R6.reuse ;  /* 0x0000001906047819 */ /* 0x140fe40000010e06 */
[--C-:B------:R-:W-:Y:S02]  /*1450*/  SHF.L.W.U32.HI R23, R6, 0xe, R6.reuse ;  /* 0x0000000e06177819 */ /* 0x100fe40000010e06 */
[----:B------:R-:W-:Y:S02]  /*1460*/  SHF.R.U32.HI R25, RZ, 0x3, R6 ;  /* 0x00000003ff197819 */ /* 0x000fe40000011606 */
[----:B------:R-:W-:Y:S02]  /*1470*/  IADD3 R5, PT, PT, R5, R3, R20 ;  /* 0x0000000305057210 */ /* 0x000fe40007ffe014 */
[----:B------:R-:W-:-:S02]  /*1480*/  LOP3.LUT R4, R25, R4, R23, 0x96, !PT ;  /* 0x0000000419047212 */ /* 0x000fc400078e9617 */
[C-C-:B------:R-:W-:Y:S02]  /*1490*/  SHF.L.W.U32.HI R3, R7.reuse, 0x19, R7.reuse ;  /* 0x0000001907037819 */ /* 0x140fe40000010e07 */
[----:B------:R-:W-:Y:S01]  /*14a0*/  SHF.L.W.U32.HI R20, R7, 0xe, R7 ;  /* 0x0000000e07147819 */ /* 0x000fe20000010e07 */
[----:B------:R-:W-:Y:S01]  /*14b0*/  IMAD.IADD R5, R4, 0x1, R5 ;  /* 0x0000000104057824 */ /* 0x000fe200078e0205 */
[----:B------:R-:W-:Y:S01]  /*14c0*/  SHF.R.U32.HI R23, RZ, 0x3, R7 ;  /* 0x00000003ff177819 */ /* 0x000fe20000011607 */
[----:B------:R-:W-:-:S03]  /*14d0*/  IMAD.IADD R4, R22, 0x1, R21 ;  /* 0x0000000116047824 */ /* 0x000fc600078e0215 */
[----:B------:R-:W-:Y:S02]  /*14e0*/  LOP3.LUT R3, R23, R3, R20, 0x96, !PT ;  /* 0x0000000317037212 */ /* 0x000fe400078e9614 */
[C-C-:B------:R-:W-:Y:S01]  /*14f0*/  SHF.L.W.U32.HI R20, R4.reuse, 0xf, R4.reuse ;  /* 0x0000000f04147819 */ /* 0x140fe20000010e04 */
[----:B------:R-:W-:Y:S01]  /*1500*/  STL.64 [R8+0x18], R4 ;  /* 0x0000180408007387 */ /* 0x000fe20000100a00 */
[--C-:B------:R-:W-:Y:S02]  /*1510*/  SHF.L.W.U32.HI R21, R4, 0xd, R4.reuse ;  /* 0x0000000d04157819 */ /* 0x100fe40000010e04 */
[----:B------:R-:W-:Y:S02]  /*1520*/  SHF.R.U32.HI R22, RZ, 0xa, R4 ;  /* 0x0000000aff167819 */ /* 0x000fe40000011604 */
[C-C-:B------:R-:W-:Y:S02]  /*1530*/  SHF.L.W.U32.HI R23, R5.reuse, 0xf, R5.reuse ;  /* 0x0000000f05177819 */ /* 0x140fe40000010e05 */
[----:B------:R-:W-:-:S02]  /*1540*/  SHF.L.W.U32.HI R26, R5, 0xd, R5 ;  /* 0x0000000d051a7819 */ /* 0x000fc40000010e05 */
[----:B------:R-:W-:Y:S02]  /*1550*/  SHF.R.U32.HI R25, RZ, 0xa, R5 ;  /* 0x0000000aff197819 */ /* 0x000fe40000011605 */
[----:B------:R-:W-:Y:S02]  /*1560*/  LOP3.LUT R20, R22, R20, R21, 0x96, !PT ;  /* 0x0000001416147212 */ /* 0x000fe400078e9615 */
[C-C-:B-----5:R-:W-:Y:S02]  /*1570*/  SHF.L.W.U32.HI R21, R9.reuse, 0x19, R9.reuse ;  /* 0x0000001909157819 */ /* 0x160fe40000010e09 */
[--C-:B------:R-:W-:Y:S02]  /*1580*/  SHF.L.W.U32.HI R22, R9, 0xe, R9.reuse ;  /* 0x0000000e09167819 */ /* 0x100fe40000010e09 */
[----:B------:R-:W-:Y:S02]  /*1590*/  LOP3.LUT R23, R25, R23, R26, 0x96, !PT ;  /* 0x0000001719177212 */ /* 0x000fe400078e961a */
[----:B------:R-:W-:-:S02]  /*15a0*/  SHF.R.U32.HI R9, RZ, 0x3, R9 ;  /* 0x00000003ff097819 */ /* 0x000fc40000011609 */
[----:B------:R-:W-:Y:S02]  /*15b0*/  IADD3 R18, PT, PT, R7, R23, R18 ;  /* 0x0000001707127210 */ /* 0x000fe40007ffe012 */
[----:B------:R-:W-:Y:S02]  /*15c0*/  LOP3.LUT R9, R9, R21, R22, 0x96, !PT ;  /* 0x0000001509097212 */ /* 0x000fe400078e9616 */
[----:B------:R-:W-:Y:S01]  /*15d0*/  IADD3 R20, PT, PT, R6, R20, R19 ;  /* 0x0000001406147210 */ /* 0x000fe20007ffe013 */
[----:B------:R-:W-:Y:S02]  /*15e0*/  VIADD R6, R8, 0x10 ;  /* 0x0000001008067836 */ /* 0x000fe40000000000 */
[----:B------:R-:W-:Y:S02]  /*15f0*/  IMAD.IADD R9, R9, 0x1, R18 ;  /* 0x0000000109097824 */ /* 0x000fe400078e0212 */
[----:B------:R-:W-:Y:S02]  /*1600*/  IMAD.IADD R3, R3, 0x1, R20 ;  /* 0x0000000103037824 */ /* 0x000fe400078e0214 */
[----:B------:R-:W-:Y:S01]  /*1610*/  IMAD.MOV.U32 R20, RZ, RZ, R2 ;  /* 0x000000ffff147224 */ /* 0x000fe200078e0002 */
[----:B------:R-:W-:Y:S04]  /*1620*/  STL [R8+0x24], R9 ;  /* 0x0000240908007387 */ /* 0x000fe80000100800 */
[----:B------:R0:W-:Y:S02]  /*1630*/  STL [R8+0x20], R3 ;  /* 0x0000200308007387 */ /* 0x0001e40000100800 */
[----:B0-----:R-:W-:Y:S01]  /*1640*/  IMAD.MOV.U32 R8, RZ, RZ, R6 ;  /* 0x000000ffff087224 */ /* 0x001fe200078e0006 */
[----:B------:R-:W-:Y:S06]  /*1650*/  BRA.U UP0, `(.L_x_2) ;  /* 0xfffffffd00247547 */ /* 0x000fec000b83ffff */
[----:B------:R-:W-:Y:S01]  /*1660*/  IMAD.MOV.U32 R2, RZ, RZ, R11 ;  /* 0x000000ffff027224 */ /* 0x000fe200078e000b */
[----:B------:R-:W-:Y:S01]  /*1670*/  UMOV UR4, URZ ;  /* 0x000000ff00047c82 */ /* 0x000fe20008000000 */
[----:B------:R-:W-:Y:S01]  /*1680*/  IMAD.MOV.U32 R22, RZ, RZ, R17 ;  /* 0x000000ffff167224 */ /* 0x000fe200078e0011 */
[----:B------:R-:W-:Y:S01]  /*1690*/  UMOV UR5, URZ ;  /* 0x000000ff00057c82 */ /* 0x000fe20008000000 */
[----:B------:R-:W-:Y:S02]  /*16a0*/  IMAD.MOV.U32 R25, RZ, RZ, R16 ;  /* 0x000000ffff197224 */ /* 0x000fe400078e0010 */
[----:B------:R-:W-:Y:S02]  /*16b0*/  IMAD.MOV.U32 R20, RZ, RZ, R15 ;  /* 0x000000ffff147224 */ /* 0x000fe400078e000f */
[----:B------:R-:W-:Y:S02]  /*16c0*/  IMAD.MOV.U32 R23, RZ, RZ, R14 ;  /* 0x000000ffff177224 */ /* 0x000fe400078e000e */
[----:B------:R-:W-:-:S02]  /*16d0*/  IMAD.MOV.U32 R18, RZ, RZ, R13 ;  /* 0x000000ffff127224 */ /* 0x000fc400078e000d */
[----:B------:R-:W-:Y:S02]  /*16e0*/  IMAD.MOV.U32 R21, RZ, RZ, R12 ;  /* 0x000000ffff157224 */ /* 0x000fe400078e000c */
[----:B------:R-:W-:-:S07]  /*16f0*/  IMAD.MOV.U32 R19, RZ, RZ, R10 ;  /* 0x000000ffff137224 */ /* 0x000fce00078e000a */
.L_x_3:
[----:B------:R-:W2:Y:S01]  /*1700*/  LDL.128 R4, [R24+UR5] ;  /* 0x0000000518047983 */ /* 0x000ea20008100c00 */
[C-C-:B------:R-:W-:Y:S01]  /*1710*/  SHF.L.W.U32.HI R3, R18.reuse, 0x1a, R18.reuse ;  /* 0x0000001a12037819 */ /* 0x140fe20000010e12 */
[----:B------:R-:W-:Y:S01]  /*1720*/  IMAD.U32 R28, RZ, RZ, UR5 ;  /* 0x00000005ff1c7e24 */ /* 0x000fe2000f8e00ff */
[C-C-:B------:R-:W-:Y:S01]  /*1730*/  SHF.L.W.U32.HI R8, R18.reuse, 0x15, R18.reuse ;  /* 0x0000001512087819 */ /* 0x140fe20000010e12 */
[----:B------:R-:W-:Y:S01]  /*1740*/  IMAD.U32 R29, RZ, RZ, UR5 ;  /* 0x00000005ff1d7e24 */ /* 0x000fe2000f8e00ff */
[----:B------:R-:W-:Y:S01]  /*1750*/  SHF.L.W.U32.HI R9, R18, 0x7, R18 ;  /* 0x0000000712097819 */ /* 0x000fe20000010e12 */
[----:B------:R-:W-:Y:S02]  /*1760*/  UIADD3 UR4, UPT, UPT, UR4, 0x4, URZ ;  /* 0x0000000404047890 */ /* 0x000fe4000fffe0ff */
[----:B------:R-:W-:Y:S01]  /*1770*/  UIADD3 UR5, UPT, UPT, UR5, 0x10, URZ ;  /* 0x0000001005057890 */ /* 0x000fe2000fffe0ff */
[----:B------:R-:W-:Y:S01]  /*1780*/  LOP3.LUT R3, R9, R3, R8, 0x96, !PT ;  /* 0x0000000309037212 */ /* 0x000fe200078e9608 */
[----:B------:R-:W-:Y:S01]  /*1790*/  UISETP.NE.AND UP0, UPT, UR4, 0x40, UPT ;  /* 0x000000400400788c */ /* 0x000fe2000bf05270 */
[----:B------:R-:W-:-:S04]  /*17a0*/  LOP3.LUT R8, R19, R18, R21, 0xb8, !PT ;  /* 0x0000001213087212 */ /* 0x000fc800078eb815 */
[----:B------:R-:W-:Y:S02]  /*17b0*/  IADD3 R9, PT, PT, R2, R3, R8 ;  /* 0x0000000302097210 */ /* 0x000fe40007ffe008 */
[C-C-:B------:R-:W-:Y:S02]  /*17c0*/  SHF.L.W.U32.HI R2, R22.reuse, 0x1e, R22.reuse ;  /* 0x0000001e16027819 */ /* 0x140fe40000010e16 */
[C-C-:B------:R-:W-:Y:S02]  /*17d0*/  SHF.L.W.U32.HI R3, R22.reuse, 0x13, R22.reuse ;  /* 0x0000001316037819 */ /* 0x140fe40000010e16 */
[----:B------:R-:W-:-:S04]  /*17e0*/  SHF.L.W.U32.HI R8, R22, 0xa, R22 ;  /* 0x0000000a16087819 */ /* 0x000fc80000010e16 */
[----:B------:R-:W-:Y:S02]  /*17f0*/  LOP3.LUT R27, R8, R2, R3, 0x96, !PT ;  /* 0x00000002081b7212 */ /* 0x000fe400078e9603 */
[----:B------:R-:W2:Y:S01]  /*1800*/  LDC.64 R2, c[0x3][R28] ;  /* 0x00c000001c027b82 */ /* 0x000ea20000000a00 */
[----:B------:R-:W-:Y:S02]  /*1810*/  LOP3.LUT R8, R25, R20, R22, 0xe8, !PT ;  /* 0x0000001419087212 */ /* 0x000fe400078ee816 */
[----:B--2---:R-:W-:-:S05]  /*1820*/  IADD3 R4, PT, PT, R4, R9, R2 ;  /* 0x0000000904047210 */ /* 0x004fca0007ffe002 */
[C---:B------:R-:W-:Y:S01]  /*1830*/  IMAD.IADD R2, R4.reuse, 0x1, R23 ;  /* 0x0000000104027824 */ /* 0x040fe200078e0217 */
[----:B------:R-:W-:-:S04]  /*1840*/  IADD3 R23, PT, PT, R4, R27, R8 ;  /* 0x0000001b04177210 */ /* 0x000fc80007ffe008 */
[C-C-:B------:R-:W-:Y:S02]  /*1850*/  SHF.L.W.U32.HI R9, R2.reuse, 0x15, R2.reuse ;  /* 0x0000001502097819 */ /* 0x140fe40000010e02 */
[C-C-:B------:R-:W-:Y:S02]  /*1860*/  SHF.L.W.U32.HI R8, R2.reuse, 0x7, R2.reuse ;  /* 0x0000000702087819 */ /* 0x140fe40000010e02 */
[----:B------:R-:W-:Y:S02]  /*1870*/  SHF.L.W.U32.HI R4, R2, 0x1a, R2 ;  /* 0x0000001a02047819 */ /* 0x000fe40000010e02 */
[----:B------:R-:W-:Y:S02]  /*1880*/  LOP3.LUT R26, R21, R2, R18, 0xb8, !PT ;  /* 0x00000002151a7212 */ /* 0x000fe400078eb812 */
[----:B------:R-:W-:Y:S02]  /*1890*/  LOP3.LUT R4, R8, R4, R9, 0x96, !PT ;  /* 0x0000000408047212 */ /* 0x000fe400078e9609 */
[----:B------:R-:W0:Y:S01]  /*18a0*/  LDC.64 R8, c[0x3][R29+0x8] ;  /* 0x00c002001d087b82 */ /* 0x000e220000000a00 */
[----:B------:R-:W-:-:S02]  /*18b0*/  SHF.L.W.U32.HI R27, R23, 0x13, R23 ;  /* 0x00000013171b7819 */ /* 0x000fc40000010e17 */
[----:B------:R-:W-:-:S04]  /*18c0*/  IADD3 R4, PT, PT, R19, R4, R26 ;  /* 0x0000000413047210 */ /* 0x000fc80007ffe01a */
[----:B------:R-:W-:-:S05]  /*18d0*/  IADD3 R3, PT, PT, R5, R4, R3 ;  /* 0x0000000405037210 */ /* 0x000fca0007ffe003 */
[----:B------:R-:W-:-:S05]  /*18e0*/  IMAD.IADD R19, R3, 0x1, R20 ;  /* 0x0000000103137824 */ /* 0x000fca00078e0214 */
[C-C-:B------:R-:W-:Y:S02]  /*18f0*/  SHF.L.W.U32.HI R4, R19.reuse, 0x1a, R19.reuse ;  /* 0x0000001a13047819 */ /* 0x140fe40000010e13 */
[C-C-:B------:R-:W-:Y:S02]  /*1900*/  SHF.L.W.U32.HI R5, R19.reuse, 0x15, R19.reuse ;  /* 0x0000001513057819 */ /* 0x140fe40000010e13 */
[----:B------:R-:W-:-:S04]  /*1910*/  SHF.L.W.U32.HI R20, R19, 0x7, R19 ;  /* 0x0000000713147819 */ /* 0x000fc80000010e13 */
[----:B------:R-:W-:Y:S02]  /*1920*/  LOP3.LUT R4, R20, R4, R5, 0x96, !PT ;  /* 0x0000000414047212 */ /* 0x000fe400078e9605 */
[----:B------:R-:W-:Y:S02]  /*1930*/  LOP3.LUT R5, R18, R19, R2, 0xb8, !PT ;  /* 0x0000001312057212 */ /* 0x000fe400078eb802 */
[----:B------:R-:W-:Y:S02]  /*1940*/  LOP3.LUT R20, R22, R25, R23, 0xe8, !PT ;  /* 0x0000001916147212 */ /* 0x000fe400078ee817 */
[----:B------:R-:W-:-:S04]  /*1950*/  IADD3 R5, PT, PT, R21, R4, R5 ;  /* 0x0000000415057210 */ /* 0x000fc80007ffe005 */
[----:B0-----:R-:W-:-:S05]  /*1960*/  IADD3 R6, PT, PT, R6, R5, R8 ;  /* 0x0000000506067210 */ /* 0x001fca0007ffe008 */
[----:B------:R-:W-:-:S05]  /*1970*/  IMAD.IADD R21, R6, 0x1, R25 ;  /* 0x0000000106157824 */ /* 0x000fca00078e0219 */
[C-C-:B------:R-:W-:Y:S02]  /*1980*/  SHF.L.W.U32.HI R5, R21.reuse, 0x1a, R21.reuse ;  /* 0x0000001a15057819 */ /* 0x140fe40000010e15 */
[C-C-:B------:R-:W-:Y:S02]  /*1990*/  SHF.L.W.U32.HI R4, R21.reuse, 0x15, R21.reuse ;  /* 0x0000001515047819 */ /* 0x140fe40000010e15 */
[----:B------:R-:W-:-:S04]  /*19a0*/  SHF.L.W.U32.HI R8, R21, 0x7, R21 ;  /* 0x0000000715087819 */ /* 0x000fc80000010e15 */
[----:B------:R-:W-:Y:S02]  /*19b0*/  LOP3.LUT R5, R8, R5, R4, 0x96, !PT ;  /* 0x0000000508057212 */ /* 0x000fe400078e9604 */
[C-C-:B------:R-:W-:Y:S02]  /*19c0*/  SHF.L.W.U32.HI R4, R23.reuse, 0x1e, R23.reuse ;  /* 0x0000001e17047819 */ /* 0x140fe40000010e17 */
[----:B------:R-:W-:-:S04]  /*19d0*/  SHF.L.W.U32.HI R8, R23, 0xa, R23 ;  /* 0x0000000a17087819 */ /* 0x000fc80000010e17 */
[----:B------:R-:W-:-:S04]  /*19e0*/  LOP3.LUT R4, R8, R4, R27, 0x96, !PT ;  /* 0x0000000408047212 */ /* 0x000fc800078e961b */
[----:B------:R-:W-:-:S04]  /*19f0*/  IADD3 R20, PT, PT, R3, R4, R20 ;  /* 0x0000000403147210 */ /* 0x000fc80007ffe014 */
[C-C-:B------:R-:W-:Y:S02]  /*1a00*/  SHF.L.W.U32.HI R3, R20.reuse, 0x1e, R20.reuse ;  /* 0x0000001e14037819 */ /* 0x140fe40000010e14 */
[C-C-:B------:R-:W-:Y:S02]  /*1a10*/  SHF.L.W.U32.HI R4, R20.reuse, 0x13, R20.reuse ;  /* 0x0000001314047819 */ /* 0x140fe40000010e14 */
[--C-:B------:R-:W-:Y:S02]  /*1a20*/  SHF.L.W.U32.HI R8, R20, 0xa, R20.reuse ;  /* 0x0000000a14087819 */ /* 0x100fe40000010e14 */
[----:B------:R-:W-:Y:S02]  /*1a30*/  LOP3.LUT R25, R23, R22, R20, 0xe8, !PT ;  /* 0x0000001617197212 */ /* 0x000fe400078ee814 */
[----:B------:R-:W-:-:S04]  /*1a40*/  LOP3.LUT R3, R8, R3, R4, 0x96, !PT ;  /* 0x0000000308037212 */ /* 0x000fc800078e9604 */
[----:B------:R-:W-:Y:S02]  /*1a50*/  IADD3 R25, PT, PT, R6, R3, R25 ;  /* 0x0000000306197210 */ /* 0x000fe40007ffe019 */
[----:B------:R-:W-:Y:S02]  /*1a60*/  LOP3.LUT R3, R2, R21, R19, 0xb8, !PT ;  /* 0x0000001502037212 */ /* 0x000fe400078eb813 */
[C---:B------:R-:W-:Y:S02]  /*1a70*/  SHF.L.W.U32.HI R6, R25.reuse, 0x1e, R25 ;  /* 0x0000001e19067819 */ /* 0x040fe40000010e19 */
[----:B------:R-:W-:Y:S02]  /*1a80*/  IADD3 R4, PT, PT, R18, R5, R3 ;  /* 0x0000000512047210 */ /* 0x000fe40007ffe003 */
[C-C-:B------:R-:W-:Y:S02]  /*1a90*/  SHF.L.W.U32.HI R3, R25.reuse, 0x13, R25.reuse ;  /* 0x0000001319037819 */ /* 0x140fe40000010e19 */
[----:B------:R-:W-:-:S02]  /*1aa0*/  SHF.L.W.U32.HI R5, R25, 0xa, R25 ;  /* 0x0000000a19057819 */ /* 0x000fc40000010e19 */
[----:B------:R-:W-:Y:S02]  /*1ab0*/  IADD3 R7, PT, PT, R7, R4, R9 ;  /* 0x0000000407077210 */ /* 0x000fe40007ffe009 */
[----:B------:R-:W-:Y:S02]  /*1ac0*/  LOP3.LUT R6, R5, R6, R3, 0x96, !PT ;  /* 0x0000000605067212 */ /* 0x000fe400078e9603 */
[----:B------:R-:W-:Y:S01]  /*1ad0*/  LOP3.LUT R3, R20, R23, R25, 0xe8, !PT ;  /* 0x0000001714037212 */ /* 0x000fe200078ee819 */
[----:B------:R-:W-:-:S03]  /*1ae0*/  IMAD.IADD R18, R7, 0x1, R22 ;  /* 0x0000000107127824 */ /* 0x000fc600078e0216 */
[----:B------:R-:W-:Y:S01]  /*1af0*/  IADD3 R22, PT, PT, R7, R6, R3 ;  /* 0x0000000607167210 */ /* 0x000fe20007ffe003 */
[----:B------:R-:W-:Y:S06]  /*1b00*/  BRA.U UP0, `(.L_x_3) ;  /* 0xfffffff900fc7547 */ /* 0x000fec000b83ffff */
[----:B------:R-:W-:Y:S01]  /*1b10*/  IMAD.IADD R4, R17, 0x1, R22 ;  /* 0x0000000111047824 */ /* 0x000fe200078e0216 */
[----:B------:R-:W-:Y:S01]  /*1b20*/  STL.128 [R24+0x40], RZ ;  /* 0x000040ff18007387 */ /* 0x000fe20000100c00 */
[----:B------:R-:W-:Y:S01]  /*1b30*/  IMAD.IADD R5, R16, 0x1, R25 ;  /* 0x0000000110057824 */ /* 0x000fe200078e0219 */
[----:B------:R-:W-:Y:S01]  /*1b40*/  CS2R R16, SRZ ;  /* 0x0000000000107805 */ /* 0x000fe2000001ff00 */
[----:B------:R-:W-:Y:S01]  /*1b50*/  IMAD.IADD R8, R13, 0x1, R18 ;  /* 0x000000010d087824 */ /* 0x000fe200078e0212 */
[----:B------:R-:W-:Y:S01]  /*1b60*/  STL.128 [R24+0x50], RZ ;  /* 0x000050ff18007387 */ /* 0x000fe20000100c00 */
[----:B------:R-:W-:Y:S01]  /*1b70*/  IMAD.IADD R10, R10, 0x1, R19 ;  /* 0x000000010a0a7824 */ /* 0x000fe200078e0213 */
[----:B------:R-:W-:Y:S01]  /*1b80*/  UMOV UR4, URZ ;  /* 0x000000ff00047c82 */ /* 0x000fe20008000000 */
[----:B------:R-:W-:Y:S01]  /*1b90*/  IMAD.IADD R6, R15, 0x1, R20 ;  /* 0x000000010f067824 */ /* 0x000fe200078e0214 */
[----:B------:R-:W-:Y:S01]  /*1ba0*/  STL.128 [R24+0x60], RZ ;  /* 0x000060ff18007387 */ /* 0x000fe20000100c00 */
[----:B------:R-:W-:Y:S01]  /*1bb0*/  IMAD.IADD R7, R14, 0x1, R23 ;  /* 0x000000010e077824 */ /* 0x000fe200078e0217 */
[----:B------:R-:W-:Y:S01]  /*1bc0*/  CS2R R14, SRZ ;  /* 0x00000000000e7805 */ /* 0x000fe2000001ff00 */
[----:B------:R-:W-:Y:S01]  /*1bd0*/  IMAD.IADD R9, R12, 0x1, R21 ;  /* 0x000000010c097824 */ /* 0x000fe200078e0215 */
[----:B------:R-:W-:Y:S01]  /*1be0*/  STL.128 [R24+0x70], RZ ;  /* 0x000070ff18007387 */ /* 0x000fe20000100c00 */
[----:B------:R-:W-:-:S02]  /*1bf0*/  IMAD.IADD R11, R11, 0x1, R2 ;  /* 0x000000010b0b7824 */ /* 0x000fc400078e0202 */
[----:B------:R-:W-:Y:S01]  /*1c00*/  IMAD.MOV.U32 R19, RZ, RZ, 0x100 ;  /* 0x00000100ff137424 */ /* 0x000fe200078e00ff */
[----:B------:R-:W-:Y:S01]  /*1c10*/  STL.128 [R24], R4 ;  /* 0x0000000418007387 */ /* 0x000fe20000100c00 */
[----:B------:R-:W-:Y:S02]  /*1c20*/  IMAD.MOV.U32 R18, RZ, RZ, RZ ;  /* 0x000000ffff127224 */ /* 0x000fe400078e00ff */
[----:B------:R-:W-:Y:S01]  /*1c30*/  IMAD.MOV.U32 R12, RZ, RZ, -0x80000000 ;  /* 0x80000000ff0c7424 */ /* 0x000fe200078e00ff */
[----:B------:R-:W-:Y:S01]  /*1c40*/  STL.128 [R24+0x10], R8 ;  /* 0x0000100818007387 */ /* 0x000fe20000100c00 */
[----:B------:R-:W-:Y:S02]  /*1c50*/  IMAD.MOV.U32 R13, RZ, RZ, RZ ;  /* 0x000000ffff0d7224 */ /* 0x000fe400078e00ff */
[----:B------:R-:W-:Y:S01]  /*1c60*/  IMAD.MOV.U32 R2, RZ, RZ, RZ ;  /* 0x000000ffff027224 */ /* 0x000fe200078e00ff */
[----:B------:R-:W-:Y:S01]  /*1c70*/  STL.128 [R24+0x30], R16 ;  /* 0x0000301018007387 */ /* 0x000fe20000100c00 */
[----:B------:R-:W-:-:S03]  /*1c80*/  IMAD.MOV.U32 R3, RZ, RZ, R0 ;  /* 0x000000ffff037224 */ /* 0x000fc600078e0000 */
        /* <DEDUP_REMOVED lines=9> */
[----:B0-----:R-:W-:-:S07]  /*1d20*/  IMAD.MOV.U32 R14, RZ, RZ, RZ ;  /* 0x000000ffff0e7224 */ /* 0x001fce00078e00ff */
.L_x_4:
        /* <DEDUP_REMOVED lines=11> */
[C---:B---3--:R-:W-:Y:S02]  /*1de0*/  SHF.L.W.U32.HI R17, R6.reuse, 0x19, R6 ;  /* 0x0000001906117819 */ /* 0x048fe40000010e06 */
        /* <DEDUP_REMOVED lines=16> */
[----:B------:R-:W-:Y:S01]  /*1ef0*/  SHF.L.W.U32.HI R15, R5, 0xd, R5 ;  /* 0x0000000d050f7819 */ /* 0x000fe20000010e05 */
        /* <DEDUP_REMOVED lines=13> */
[----:B------:R-:W-:Y:S01]  /*1fd0*/  LOP3.LUT R9, R13, R9, R14, 0x96, !PT ;  /* 0x000000090d097212 */ /* 0x000fe200078e960e */
[----:B------:R-:W-:Y:S01]  /*1fe0*/  IMAD.MOV.U32 R14, RZ, RZ, R8 ;  /* 0x000000ffff0e7224 */ /* 0x000fe200078e0008 */
[----:B------:R-:W-:Y:S02]  /*1ff0*/  LOP3.LUT R15, R17, R15, R16, 0x96, !PT ;  /* 0x0000000f110f7212 */ /* 0x000fe400078e9610 */
[----:B------:R-:W-:Y:S02]  /*2000*/  IADD3 R7, PT, PT, R7, R18, R12 ;  /* 0x0000001207077210 */ /* 0x000fe40007ffe00c */
[----:B------:R-:W-:Y:S02]  /*2010*/  LOP3.LUT R10, R10, R19, R20, 0x96, !PT ;  /* 0x000000130a0a7212 */ /* 0x000fe400078e9614 */
[----:B------:R-:W-:-:S03]  /*2020*/  IADD3 R6, PT, PT, R6, R9, R11 ;  /* 0x0000000906067210 */ /* 0x000fc60007ffe00b */
[----:B------:R-:W-:Y:S02]  /*2030*/  IMAD.IADD R10, R10, 0x1, R7 ;  /* 0x000000010a0a7824 */ /* 0x000fe400078e0207 */
[----:B------:R-:W-:Y:S02]  /*2040*/  IMAD.IADD R6, R15, 0x1, R6 ;  /* 0x000000010f067824 */ /* 0x000fe400078e0206 */
[----:B------:R-:W-:Y:S01]  /*2050*/  VIADD R7, R3, 0x10 ;  /* 0x0000001003077836 */ /* 0x000fe20000000000 */
        /* <DEDUP_REMOVED lines=14> */
.L_x_5:
        /* <DEDUP_REMOVED lines=13> */
[----:B------:R-:W0:Y:S02]  /*2210*/  LDC.64 R10, c[0x3][R20+0x8] ;  /* 0x00c00200140a7b82 */ /* 0x000e240000000a00 */
        /* <DEDUP_REMOVED lines=9> */
[----:B------:R-:W-:-:S04]  /*22b0*/  SHF.L.W.U32.HI R8, R16, 0xa, R16 ;  /* 0x0000000a10087819 */ /* 0x000fc80000010e10 */
[----:B------:R-:W-:Y:S02]  /*22c0*/  LOP3.LUT R8, R8, R4, R15, 0x96, !PT ;  /* 0x0000000408087212 */ /* 0x000fe400078e960f */
[----:B------:R-:W-:Y:S02]  /*22d0*/  IADD3 R4, PT, PT, R3, R14, R18 ;  /* 0x0000000e03047210 */ /* 0x000fe40007ffe012 */
[----:B------:R-:W-:Y:S02]  /*22e0*/  LOP3.LUT R18, R17, R19, R16, 0xe8, !PT ;  /* 0x0000001311127212 */ /* 0x000fe400078ee810 */
[----:B------:R-:W-:Y:S02]  /*22f0*/  IADD3 R4, PT, PT, R5, R4, R9 ;  /* 0x0000000405047210 */ /* 0x000fe40007ffe009 */
[----:B------:R-:W-:-:S03]  /*2300*/  IADD3 R18, PT, PT, R13, R8, R18 ;  /* 0x000000080d127210 */ /* 0x000fc60007ffe012 */
[----:B------:R-:W-:Y:S01]  /*2310*/  IMAD.IADD R3, R4, 0x1, R19 ;  /* 0x0000000104037824 */ /* 0x000fe200078e0213 */
[C-C-:B------:R-:W-:Y:S02]  /*2320*/  SHF.L.W.U32.HI R5, R18.reuse, 0x1e, R18.reuse ;  /* 0x0000001e12057819 */ /* 0x140fe40000010e12 */
[C-C-:B------:R-:W-:Y:S02]  /*2330*/  SHF.L.W.U32.HI R8, R18.reuse, 0x13, R18.reuse ;  /* 0x0000001312087819 */ /* 0x140fe40000010e12 */
[----:B------:R-:W-:Y:S02]  /*2340*/  SHF.L.W.U32.HI R9, R18, 0xa, R18 ;  /* 0x0000000a12097819 */ /* 0x000fe40000010e12 */
[C-C-:B------:R-:W-:Y:S02]  /*2350*/  SHF.L.W.U32.HI R13, R3.reuse, 0x1a, R3.reuse ;  /* 0x0000001a030d7819 */ /* 0x140fe40000010e03 */
[C-C-:B------:R-:W-:Y:S02]  /*2360*/  SHF.L.W.U32.HI R14, R3.reuse, 0x15, R3.reuse ;  /* 0x00000015030e7819 */ /* 0x140fe40000010e03 */
[----:B------:R-:W-:-:S02]  /*2370*/  SHF.L.W.U32.HI R15, R3, 0x7, R3 ;  /* 0x00000007030f7819 */ /* 0x000fc40000010e03 */
[----:B------:R-:W-:Y:S02]  /*2380*/  LOP3.LUT R5, R9, R5, R8, 0x96, !PT ;  /* 0x0000000509057212 */ /* 0x000fe400078e9608 */
[----:B------:R-:W-:Y:S02]  /*2390*/  LOP3.LUT R14, R15, R13, R14, 0x96, !PT ;  /* 0x0000000d0f0e7212 */ /* 0x000fe400078e960e */
[----:B------:R-:W-:Y:S02]  /*23a0*/  LOP3.LUT R8, R12, R3, R22, 0xb8, !PT ;  /* 0x000000030c087212 */ /* 0x000fe400078eb816 */
[----:B------:R-:W-:Y:S02]  /*23b0*/  LOP3.LUT R19, R16, R17, R18, 0xe8, !PT ;  /* 0x0000001110137212 */ /* 0x000fe400078ee812 */
[----:B------:R-:W-:Y:S02]  /*23c0*/  IADD3 R23, PT, PT, R23, R14, R8 ;  /* 0x0000000e17177210 */ /* 0x000fe40007ffe008 */
[----:B------:R-:W-:-:S02]  /*23d0*/  IADD3 R19, PT, PT, R4, R5, R19 ;  /* 0x0000000504137210 */ /* 0x000fc40007ffe013 */
[----:B0-----:R-:W-:Y:S02]  /*23e0*/  IADD3 R6, PT, PT, R6, R23, R10 ;  /* 0x0000001706067210 */ /* 0x001fe40007ffe00a */
[C-C-:B------:R-:W-:Y:S02]  /*23f0*/  SHF.L.W.U32.HI R4, R19.reuse, 0x1e, R19.reuse ;  /* 0x0000001e13047819 */ /* 0x140fe40000010e13 */
[C---:B------:R-:W-:Y:S01]  /*2400*/  SHF.L.W.U32.HI R5, R19.reuse, 0x13, R19 ;  /* 0x0000001313057819 */ /* 0x040fe20000010e13 */
[----:B------:R-:W-:Y:S01]  /*2410*/  IMAD.IADD R23, R6, 0x1, R17 ;  /* 0x0000000106177824 */ /* 0x000fe200078e0211 */
[--C-:B------:R-:W-:Y:S02]  /*2420*/  SHF.L.W.U32.HI R8, R19, 0xa, R19.reuse ;  /* 0x0000000a13087819 */ /* 0x100fe40000010e13 */
[----:B------:R-:W-:Y:S02]  /*2430*/  LOP3.LUT R17, R18, R16, R19, 0xe8, !PT ;  /* 0x0000001012117212 */ /* 0x000fe400078ee813 */
[----:B------:R-:W-:-:S02]  /*2440*/  LOP3.LUT R5, R8, R4, R5, 0x96, !PT ;  /* 0x0000000408057212 */ /* 0x000fc400078e9605 */
[C-C-:B------:R-:W-:Y:S02]  /*2450*/  SHF.L.W.U32.HI R4, R23.reuse, 0x1a, R23.reuse ;  /* 0x0000001a17047819 */ /* 0x140fe40000010e17 */
[C-C-:B------:R-:W-:Y:S02]  /*2460*/  SHF.L.W.U32.HI R9, R23.reuse, 0x15, R23.reuse ;  /* 0x0000001517097819 */ /* 0x140fe40000010e17 */
[----:B------:R-:W-:Y:S02]  /*2470*/  SHF.L.W.U32.HI R8, R23, 0x7, R23 ;  /* 0x0000000717087819 */ /* 0x000fe40000010e17 */
[----:B------:R-:W-:Y:S02]  /*2480*/  IADD3 R17, PT, PT, R6, R5, R17 ;  /* 0x0000000506117210 */ /* 0x000fe40007ffe011 */
[----:B------:R-:W-:Y:S02]  /*2490*/  LOP3.LUT R9, R8, R4, R9, 0x96, !PT ;  /* 0x0000000408097212 */ /* 0x000fe400078e9609 */
[----:B------:R-:W-:-:S02]  /*24a0*/  LOP3.LUT R4, R22, R23, R3, 0xb8, !PT ;  /* 0x0000001716047212 */ /* 0x000fc400078eb803 */
[C-C-:B------:R-:W-:Y:S02]  /*24b0*/  SHF.L.W.U32.HI R5, R17.reuse, 0x1e, R17.reuse ;  /* 0x0000001e11057819 */ /* 0x140fe40000010e11 */
[----:B------:R-:W-:Y:S02]  /*24c0*/  IADD3 R4, PT, PT, R12, R9, R4 ;  /* 0x000000090c047210 */ /* 0x000fe40007ffe004 */
[C-C-:B------:R-:W-:Y:S02]  /*24d0*/  SHF.L.W.U32.HI R6, R17.reuse, 0x13, R17.reuse ;  /* 0x0000001311067819 */ /* 0x140fe40000010e11 */
[----:B------:R-:W-:Y:S02]  /*24e0*/  SHF.L.W.U32.HI R8, R17, 0xa, R17 ;  /* 0x0000000a11087819 */ /* 0x000fe40000010e11 */
[----:B------:R-:W-:Y:S02]  /*24f0*/  IADD3 R7, PT, PT, R7, R4, R11 ;  /* 0x0000000407077210 */ /* 0x000fe40007ffe00b */
[----:B------:R-:W-:-:S02]  /*2500*/  LOP3.LUT R6, R8, R5, R6, 0x96, !PT ;  /* 0x0000000508067212 */ /* 0x000fc400078e9606 */
[----:B------:R-:W-:Y:S01]  /*2510*/  LOP3.LUT R4, R19, R18, R17, 0xe8, !PT ;  /* 0x0000001213047212 */ /* 0x000fe200078ee811 */
[----:B------:R-:W-:-:S03]  /*2520*/  IMAD.IADD R12, R7, 0x1, R16 ;  /* 0x00000001070c7824 */ /* 0x000fc600078e0210 */
[----:B------:R-:W-:Y:S01]  /*2530*/  IADD3 R16, PT, PT, R7, R6, R4 ;  /* 0x0000000607107210 */ /* 0x000fe20007ffe004 */
[----:B------:R-:W-:Y:S06]  /*2540*/  BRA.U UP0, `(.L_x_5) ;  /* 0xfffffff900fc7547 */ /* 0x000fec000b83ffff */
[----:B------:R-:W-:Y:S01]  /*2550*/  IMAD.MOV.U32 R4, RZ, RZ, -0x80000000 ;  /* 0x80000000ff047424 */ /* 0x000fe200078e00ff */
[----:B------:R-:W-:Y:S01]  /*2560*/  CS2R R6, SRZ ;  /* 0x0000000000067805 */ /* 0x000fe2000001ff00 */
[----:B------:R-:W-:Y:S01]  /*2570*/  IMAD.MOV.U32 R5, RZ, RZ, RZ ;  /* 0x000000ffff057224 */ /* 0x000fe200078e00ff */
[----:B------:R-:W-:Y:S01]  /*2580*/  CS2R R8, SRZ ;  /* 0x0000000000087805 */ /* 0x000fe2000001ff00 */
[----:B------:R-:W-:Y:S01]  /*2590*/  IMAD.MOV.U32 R10, RZ, RZ, RZ ;  /* 0x000000ffff0a7224 */ /* 0x000fe200078e00ff */
[----:B------:R0:W-:Y:S01]  /*25a0*/  STL.128 [R24], RZ ;  /* 0x000000ff18007387 */ /* 0x0001e20000100c00 */
[----:B------:R-:W-:Y:S01]  /*25b0*/  IMAD.MOV.U32 R11, RZ, RZ, 0x100 ;  /* 0x00000100ff0b7424 */ /* 0x000fe200078e00ff */
[----:B------:R-:W-:Y:S01]  /*25c0*/  UMOV UR4, URZ ;  /* 0x000000ff00047c82 */ /* 0x000fe20008000000 */
[----:B------:R-:W-:Y:S01]  /*25d0*/  VIADD R16, R16, 0x6a09e667 ;  /* 0x6a09e66710107836 */ /* 0x000fe20000000000 */
[----:B------:R0:W-:Y:S01]  /*25e0*/  STL.128 [R24+0x20], R4 ;  /* 0x0000200418007387 */ /* 0x0001e20000100c00 */
[----:B------:R-:W-:-:S02]  /*25f0*/  VIADD R17, R17, 0xbb67ae85 ;  /* 0xbb67ae8511117836 */ /* 0x000fc40000000000 */
[----:B------:R-:W-:Y:S01]  /*2600*/  VIADD R19, R19, 0x3c6ef372 ;  /* 0x3c6ef37213137836 */ /* 0x000fe20000000000 */
[----:B------:R0:W-:Y:S01]  /*2610*/  STL.128 [R24+0x30], R8 ;  /* 0x0000300818007387 */ /* 0x0001e20000100c00 */
[----:B------:R-:W-:Y:S02]  /*2620*/  VIADD R18, R18, 0xa54ff53a ;  /* 0xa54ff53a12127836 */ /* 0x000fe40000000000 */
[----:B------:R-:W-:Y:S01]  /*2630*/  VIADD R21, R12, 0x510e527f ;  /* 0x510e527f0c157836 */ /* 0x000fe20000000000 */
[----:B------:R0:W-:Y:S01]  /*2640*/  STL.128 [R24+0x10], RZ ;  /* 0x000010ff18007387 */ /* 0x0001e20000100c00 */
[----:B------:R-:W-:Y:S02]  /*2650*/  VIADD R23, R23, 0x9b05688c ;  /* 0x9b05688c17177836 */ /* 0x000fe40000000000 */
[----:B------:R-:W-:Y:S01]  /*2660*/  VIADD R20, R3, 0x1f83d9ab ;  /* 0x1f83d9ab03147836 */ /* 0x000fe20000000000 */
[----:B------:R0:W-:Y:S01]  /*2670*/  STL.128 [R24+0x40], RZ ;  /* 0x000040ff18007387 */ /* 0x0001e20000100c00 */
[----:B------:R-:W-:-:S03]  /*2680*/  VIADD R22, R22, 0x5be0cd19 ;  /* 0x5be0cd1916167836 */ /* 0x000fc60000000000 */
[----:B------:R0:W-:Y:S04]  /*2690*/  STL.128 [R24+0x50], RZ ;  /* 0x000050ff18007387 */ /* 0x0001e80000100c00 */
        /* <DEDUP_REMOVED lines=9> */
[----:B------:R0:W-:Y:S02]  /*2730*/  STL.128 [R24+0xf0], RZ ;  /* 0x0000f0ff18007387 */ /* 0x0001e40000100c00 */
.L_x_6:
[----:B0-----:R-:W2:Y:S04]  /*2740*/  LDL.64 R8, [R0+0x10] ;  /* 0x0000100000087983 */ /* 0x001ea80000100a00 */
        /* <DEDUP_REMOVED lines=14> */
[----:B---3--:R-:W-:Y:S02]  /*2830*/  SHF.L.W.U32.HI R25, R6, 0xe, R6 ;  /* 0x0000000e06197819 */ /* 0x008fe40000010e06 */
[----:B------:R-:W-:Y:S02]  /*2840*/  LOP3.LUT R9, R14, R9, R12, 0x96, !PT ;  /* 0x000000090e097212 */ /* 0x000fe400078e960c */
[--C-:B------:R-:W-:Y:S02]  /*2850*/  SHF.L.W.U32.HI R12, R6, 0x19, R6.reuse ;  /* 0x00000019060c7819 */ /* 0x100fe40000010e06 */
[----:B------:R-:W-:Y:S02]  /*2860*/  SHF.R.U32.HI R14, RZ, 0x3, R6 ;  /* 0x00000003ff0e7819 */ /* 0x000fe40000011606 */
[----:B----4-:R-:W-:-:S02]  /*2870*/  IADD3 R9, PT, PT, R4, R9, R13 ;  /* 0x0000000904097210 */ /* 0x010fc40007ffe00d */
[----:B------:R-:W-:Y:S02]  /*2880*/  LOP3.LUT R12, R14, R12, R25, 0x96, !PT ;  /* 0x0000000c0e0c7212 */ /* 0x000fe400078e9619 */
[C---:B------:R-:W-:Y:S02]  /*2890*/  IADD3 R25, PT, PT, R5.reuse, R15, R2 ;  /* 0x0000000f05197210 */ /* 0x040fe40007ffe002 */
[C-C-:B------:R-:W-:Y:S02]  /*28a0*/  SHF.L.W.U32.HI R2, R5.reuse, 0x19, R5.reuse ;  /* 0x0000001905027819 */ /* 0x140fe40000010e05 */
[--C-:B------:R-:W-:Y:S02]  /*28b0*/  SHF.L.W.U32.HI R15, R5, 0xe, R5.reuse ;  /* 0x0000000e050f7819 */ /* 0x100fe40000010e05 */
[----:B------:R-:W-:Y:S02]  /*28c0*/  SHF.R.U32.HI R5, RZ, 0x3, R5 ;  /* 0x00000003ff057819 */ /* 0x000fe40000011605 */
[----:B-----5:R-:W-:-:S02]  /*28d0*/  SHF.L.W.U32.HI R26, R3, 0xe, R3 ;  /* 0x0000000e031a7819 */ /* 0x020fc40000010e03 */
[----:B------:R-:W-:Y:S01]  /*28e0*/  LOP3.LUT R2, R5, R2, R15, 0x96, !PT ;  /* 0x0000000205027212 */ /* 0x000fe200078e960f */
[----:B------:R-:W-:-:S04]  /*28f0*/  IMAD.IADD R5, R12, 0x1, R25 ;  /* 0x000000010c057824 */ /* 0x000fc800078e0219 */
[----:B------:R-:W-:Y:S01]  /*2900*/  IMAD.IADD R4, R2, 0x1, R9 ;  /* 0x0000000102047824 */ /* 0x000fe200078e0209 */
[C-C-:B------:R-:W-:Y:S02]  /*2910*/  SHF.L.W.U32.HI R2, R5.reuse, 0xf, R5.reuse ;  /* 0x0000000f05027819 */ /* 0x140fe40000010e05 */
[--C-:B------:R-:W-:Y:S02]  /*2920*/  SHF.L.W.U32.HI R15, R5, 0xd, R5.reuse ;  /* 0x0000000d050f7819 */ /* 0x100fe40000010e05 */
[----:B------:R-:W-:Y:S01]  /*2930*/  SHF.R.U32.HI R14, RZ, 0xa, R5 ;  /* 0x0000000aff0e7819 */ /* 0x000fe20000011605 */
[----:B------:R-:W-:Y:S01]  /*2940*/  STL.64 [R0+0x18], R4 ;  /* 0x0000180400007387 */ /* 0x000fe20000100a00 */
[C-C-:B------:R-:W-:Y:S02]  /*2950*/  SHF.L.W.U32.HI R9, R4.reuse, 0xf, R4.reuse ;  /* 0x0000000f04097819 */ /* 0x140fe40000010e04 */
[--C-:B------:R-:W-:Y:S02]  /*2960*/  SHF.L.W.U32.HI R12, R4, 0xd, R4.reuse ;  /* 0x0000000d040c7819 */ /* 0x100fe40000010e04 */
[----:B------:R-:W-:-:S02]  /*2970*/  SHF.R.U32.HI R13, RZ, 0xa, R4 ;  /* 0x0000000aff0d7819 */ /* 0x000fc40000011604 */
[----:B------:R-:W-:Y:S02]  /*2980*/  LOP3.LUT R2, R14, R2, R15, 0x96, !PT ;  /* 0x000000020e027212 */ /* 0x000fe400078e960f */
[----:B------:R-:W-:Y:S02]  /*2990*/  LOP3.LUT R9, R13, R9, R12, 0x96, !PT ;  /* 0x000000090d097212 */ /* 0x000fe400078e960c */
[----:B------:R-:W-:Y:S02]  /*29a0*/  SHF.L.W.U32.HI R15, R3, 0x19, R3 ;  /* 0x00000019030f7819 */ /* 0x000fe40000010e03 */
[C-C-:B------:R-:W-:Y:S02]  /*29b0*/  SHF.L.W.U32.HI R12, R7.reuse, 0x19, R7.reuse ;  /* 0x00000019070c7819 */ /* 0x140fe40000010e07 */
[--C-:B------:R-:W-:Y:S02]  /*29c0*/  SHF.L.W.U32.HI R13, R7, 0xe, R7.reuse ;  /* 0x0000000e070d7819 */ /* 0x100fe40000010e07 */
[----:B------:R-:W-:-:S02]  /*29d0*/  SHF.R.U32.HI R14, RZ, 0x3, R7 ;  /* 0x00000003ff0e7819 */ /* 0x000fc40000011607 */
[----:B------:R-:W-:Y:S02]  /*29e0*/  SHF.R.U32.HI R3, RZ, 0x3, R3 ;  /* 0x00000003ff037819 */ /* 0x000fe40000011603 */
[----:B------:R-:W-:Y:S02]  /*29f0*/  LOP3.LUT R12, R14, R12, R13, 0x96, !PT ;  /* 0x0000000c0e0c7212 */ /* 0x000fe400078e960d */
[----:B------:R-:W-:Y:S02]  /*2a00*/  IADD3 R2, PT, PT, R7, R2, R10 ;  /* 0x0000000207027210 */ /* 0x000fe40007ffe00a */
[----:B------:R-:W-:Y:S02]  /*2a10*/  LOP3.LUT R3, R3, R15, R26, 0x96, !PT ;  /* 0x0000000f03037212 */ /* 0x000fe400078e961a */
[----:B------:R-:W-:Y:S01]  /*2a20*/  IADD3 R9, PT, PT, R6, R9, R11 ;  /* 0x0000000906097210 */ /* 0x000fe20007ffe00b */
[----:B------:R-:W-:Y:S02]  /*2a30*/  VIADD R6, R0, 0x10 ;  /* 0x0000001000067836 */ /* 0x000fe40000000000 */
[----:B------:R-:W-:-:S02]  /*2a40*/  IMAD.IADD R3, R3, 0x1, R2 ;  /* 0x0000000103037824 */ /* 0x000fc400078e0202 */
[----:B------:R-:W-:Y:S02]  /*2a50*/  IMAD.IADD R9, R12, 0x1, R9 ;  /* 0x000000010c097824 */ /* 0x000fe400078e0209 */
[----:B------:R-:W-:Y:S01]  /*2a60*/  IMAD.MOV.U32 R2, RZ, RZ, R8 ;  /* 0x000000ffff027224 */ /* 0x000fe200078e0008 */
[----:B------:R-:W-:Y:S04]  /*2a70*/  STL [R0+0x24], R3 ;  /* 0x0000240300007387 */ /* 0x000fe80000100800 */
[----:B------:R0:W-:Y:S02]  /*2a80*/  STL [R0+0x20], R9 ;  /* 0x0000200900007387 */ /* 0x0001e40000100800 */
[----:B0-----:R-:W-:Y:S01]  /*2a90*/  IMAD.MOV.U32 R0, RZ, RZ, R6 ;  /* 0x000000ffff007224 */ /* 0x001fe200078e0006 */
[----:B------:R-:W-:Y:S06]  /*2aa0*/  BRA.U UP0, `(.L_x_6) ;  /* 0xfffffffd00247547 */ /* 0x000fec000b83ffff */
[----:B------:R-:W-:Y:S01]  /*2ab0*/  IMAD.MOV.U32 R25, RZ, RZ, R22 ;  /* 0x000000ffff197224 */ /* 0x000fe200078e0016 */
[----:B------:R-:W-:Y:S01]  /*2ac0*/  UMOV UR5, 0x8 ;  /* 0x0000000800057882 */ /* 0x000fe20000000000 */
        /* <DEDUP_REMOVED lines=8> */
.L_x_7:
[----:B------:R0:W2:Y:S01]  /*2b50*/  LDL.128 R8, [R24] ;  /* 0x0000000018087983 */ /* 0x0000a20000100c00 */
[----:B------:R-:W-:Y:S01]  /*2b60*/  IMAD.U32 R13, RZ, RZ, UR5 ;  /* 0x00000005ff0d7e24 */ /* 0x000fe2000f8e00ff */
[C-C-:B------:R-:W-:Y:S01]  /*2b70*/  SHF.L.W.U32.HI R14, R4.reuse, 0x1a, R4.reuse ;  /* 0x0000001a040e7819 */ /* 0x140fe20000010e04 */
[----:B------:R-:W-:Y:S01]  /*2b80*/  IMAD.U32 R28, RZ, RZ, UR5 ;  /* 0x00000005ff1c7e24 */ /* 0x000fe2000f8e00ff */
[C-C-:B------:R-:W-:Y:S01]  /*2b90*/  SHF.L.W.U32.HI R15, R4.reuse, 0x15, R4.reuse ;  /* 0x00000015040f7819 */ /* 0x140fe20000010e04 */
[----:B------:R-:W-:Y:S01]  /*2ba0*/  UIADD3 UR4, UPT, UPT, UR4, 0x4, URZ ;  /* 0x0000000404047890 */ /* 0x000fe2000fffe0ff */
[----:B------:R-:W-:Y:S01]  /*2bb0*/  SHF.L.W.U32.HI R26, R4, 0x7, R4 ;  /* 0x00000007041a7819 */ /* 0x000fe20000010e04 */
[----:B------:R-:W2:Y:S01]  /*2bc0*/  LDC.64 R12, c[0x3][R13+-0x8] ;  /* 0x00fffe000d0c7b82 */ /* 0x000ea20000000a00 */
[----:B0-----:R-:W-:Y:S01]  /*2bd0*/  VIADD R24, R24, 0x10 ;  /* 0x0000001018187836 */ /* 0x001fe20000000000 */
[----:B------:R-:W-:Y:S01]  /*2be0*/  UISETP.NE.AND UP0, UPT, UR4, 0x40, UPT ;  /* 0x000000400400788c */ /* 0x000fe2000bf05270 */
[----:B------:R-:W-:Y:S01]  /*2bf0*/  LOP3.LUT R14, R26, R14, R15, 0x96, !PT ;  /* 0x0000000e1a0e7212 */ /* 0x000fe200078e960f */
[----:B------:R-:W-:Y:S01]  /*2c00*/  UIADD3 UR5, UPT, UPT, UR5, 0x10, URZ ;  /* 0x0000001005057890 */ /* 0x000fe2000fffe0ff */
[----:B------:R-:W-:-:S04]  /*2c10*/  LOP3.LUT R15, R3, R4, R0, 0xb8, !PT ;  /* 0x00000004030f7212 */ /* 0x000fc800078eb800 */
[----:B------:R-:W-:Y:S02]  /*2c20*/  IADD3 R15, PT, PT, R25, R14, R15 ;  /* 0x0000000e190f7210 */ /* 0x000fe40007ffe00f */
[C-C-:B------:R-:W-:Y:S02]  /*2c30*/  SHF.L.W.U32.HI R14, R7.reuse, 0xa, R7.reuse ;  /* 0x0000000a070e7819 */ /* 0x140fe40000010e07 */
[----:B--2---:R-:W-:Y:S02]  /*2c40*/  IADD3 R8, PT, PT, R8, R15, R12 ;  /* 0x0000000f08087210 */ /* 0x004fe40007ffe00c */
[C-C-:B------:R-:W-:Y:S02]  /*2c50*/  SHF.L.W.U32.HI R12, R7.reuse, 0x1e, R7.reuse ;  /* 0x0000001e070c7819 */ /* 0x140fe40000010e07 */
[----:B------:R-:W-:Y:S01]  /*2c60*/  SHF.L.W.U32.HI R15, R7, 0x13, R7 ;  /* 0x00000013070f7819 */ /* 0x000fe20000010e07 */
[----:B------:R-:W-:-:S03]  /*2c70*/  IMAD.IADD R25, R8, 0x1, R5 ;  /* 0x0000000108197824 */ /* 0x000fc600078e0205 */
[----:B------:R-:W-:Y:S02]  /*2c80*/  LOP3.LUT R5, R14, R12, R15, 0x96, !PT ;  /* 0x0000000c0e057212 */ /* 0x000fe400078e960f */
[C-C-:B------:R-:W-:Y:S02]  /*2c90*/  SHF.L.W.U32.HI R15, R25.reuse, 0x15, R25.reuse ;  /* 0x00000015190f7819 */ /* 0x140fe40000010e19 */
[C-C-:B------:R-:W-:Y:S02]  /*2ca0*/  SHF.L.W.U32.HI R14, R25.reuse, 0x7, R25.reuse ;  /* 0x00000007190e7819 */ /* 0x140fe40000010e19 */
[----:B------:R-:W-:Y:S02]  /*2cb0*/  SHF.L.W.U32.HI R12, R25, 0x1a, R25 ;  /* 0x0000001a190c7819 */ /* 0x000fe40000010e19 */
[----:B------:R-:W-:Y:S02]  /*2cc0*/  LOP3.LUT R26, R0, R25, R4, 0xb8, !PT ;  /* 0x00000019001a7212 */ /* 0x000fe400078eb804 */
[----:B------:R-:W-:-:S02]  /*2cd0*/  LOP3.LUT R12, R14, R12, R15, 0x96, !PT ;  /* 0x0000000c0e0c7212 */ /* 0x000fc400078e960f */
[----:B------:R-:W0:Y:S02]  /*2ce0*/  LDC.64 R14, c[0x3][R28] ;  /* 0x00c000001c0e7b82 */ /* 0x000e240000000a00 */
[----:B------:R-:W-:-:S04]  /*2cf0*/  IADD3 R12, PT, PT, R3, R12, R26 ;  /* 0x0000000c030c7210 */ /* 0x000fc80007ffe01a */
[----:B------:R-:W-:Y:S02]  /*2d00*/  IADD3 R9, PT, PT, R9, R12, R13 ;  /* 0x0000000c09097210 */ /* 0x000fe40007ffe00d */
[----:B------:R-:W-:-:S03]  /*2d10*/  LOP3.LUT R12, R2, R6, R7, 0xe8, !PT ;  /* 0x00000006020c7212 */ /* 0x000fc600078ee807 */
[----:B------:R-:W-:Y:S01]  /*2d20*/  IMAD.IADD R3, R9, 0x1, R6 ;  /* 0x0000000109037824 */ /* 0x000fe200078e0206 */
[----:B------:R-:W-:-:S04]  /*2d30*/  IADD3 R5, PT, PT, R8, R5, R12 ;  /* 0x0000000508057210 */ /* 0x000fc80007ffe00c */
[C-C-:B------:R-:W-:Y:S02]  /*2d40*/  SHF.L.W.U32.HI R6, R3.reuse, 0x1a, R3.reuse ;  /* 0x0000001a03067819 */ /* 0x140fe40000010e03 */
[C-C-:B------:R-:W-:Y:S02]  /*2d50*/  SHF.L.W.U32.HI R13, R3.reuse, 0x15, R3.reuse ;  /* 0x00000015030d7819 */ /* 0x140fe40000010e03 */
[----:B------:R-:W-:Y:S02]  /*2d60*/  SHF.L.W.U32.HI R8, R3, 0x7, R3 ;  /* 0x0000000703087819 */ /* 0x000fe40000010e03 */
[----:B------:R-:W-:Y:S02]  /*2d70*/  LOP3.LUT R12, R4, R3, R25, 0xb8, !PT ;  /* 0x00000003040c7212 */ /* 0x000fe400078eb819 */
[----:B------:R-:W-:Y:S02]  /*2d80*/  LOP3.LUT R27, R8, R6, R13, 0x96, !PT ;  /* 0x00000006081b7212 */ /* 0x000fe400078e960d */
[----:B------:R-:W-:-:S02]  /*2d90*/  SHF.L.W.U32.HI R6, R5, 0x1e, R5 ;  /* 0x0000001e05067819 */ /* 0x000fc40000010e05 */
[C-C-:B------:R-:W-:Y:S02]  /*2da0*/  SHF.L.W.U32.HI R13, R5.reuse, 0x13, R5.reuse ;  /* 0x00000013050d7819 */ /* 0x140fe40000010e05 */
[----:B------:R-:W-:Y:S02]  /*2db0*/  SHF.L.W.U32.HI R8, R5, 0xa, R5 ;  /* 0x0000000a05087819 */ /* 0x000fe40000010e05 */
[----:B------:R-:W-:Y:S02]  /*2dc0*/  IADD3 R27, PT, PT, R0, R27, R12 ;  /* 0x0000001b001b7210 */ /* 0x000fe40007ffe00c */
[----:B------:R-:W-:Y:S02]  /*2dd0*/  LOP3.LUT R6, R8, R6, R13, 0x96, !PT ;  /* 0x0000000608067212 */ /* 0x000fe400078e960d */
[----:B------:R-:W-:-:S04]  /*2de0*/  LOP3.LUT R8, R7, R2, R5, 0xe8, !PT ;  /* 0x0000000207087212 */ /* 0x000fc800078ee805 */
[----:B------:R-:W-:-:S04]  /*2df0*/  IADD3 R6, PT, PT, R9, R6, R8 ;  /* 0x0000000609067210 */ /* 0x000fc80007ffe008 */
[C-C-:B------:R-:W-:Y:S02]  /*2e00*/  SHF.L.W.U32.HI R8, R6.reuse, 0x1e, R6.reuse ;  /* 0x0000001e06087819 */ /* 0x140fe40000010e06 */
[----:B------:R-:W-:Y:S02]  /*2e10*/  SHF.L.W.U32.HI R9, R6, 0x13, R6 ;  /* 0x0000001306097819 */ /* 0x000fe40000010e06 */
[----:B0-----:R-:W-:Y:S02]  /*2e20*/  IADD3 R27, PT, PT, R10, R27, R14 ;  /* 0x0000001b0a1b7210 */ /* 0x001fe40007ffe00e */
[----:B------:R-:W-:-:S03]  /*2e30*/  SHF.L.W.U32.HI R10, R6, 0xa, R6 ;  /* 0x0000000a060a7819 */ /* 0x000fc60000010e06 */
[----:B------:R-:W-:Y:S01]  /*2e40*/  IMAD.IADD R0, R27, 0x1, R2 ;  /* 0x000000011b007824 */ /* 0x000fe200078e0202 */
[----:B------:R-:W-:Y:S02]  /*2e50*/  LOP3.LUT R2, R5, R7, R6, 0xe8, !PT ;  /* 0x0000000705027212 */ /* 0x000fe400078ee806 */
[----:B------:R-:W-:Y:S02]  /*2e60*/  LOP3.LUT R8, R10, R8, R9, 0x96, !PT ;  /* 0x000000080a087212 */ /* 0x000fe400078e9609 */
[C-C-:B------:R-:W-:Y:S02]  /*2e70*/  SHF.L.W.U32.HI R9, R0.reuse, 0x1a, R0.reuse ;  /* 0x0000001a00097819 */ /* 0x140fe40000010e00 */
[C-C-:B------:R-:W-:Y:S02]  /*2e80*/  SHF.L.W.U32.HI R10, R0.reuse, 0x15, R0.reuse ;  /* 0x00000015000a7819 */ /* 0x140fe40000010e00 */
[----:B------:R-:W-:Y:S02]  /*2e90*/  SHF.L.W.U32.HI R12, R0, 0x7, R0 ;  /* 0x00000007000c7819 */ /* 0x000fe40000010e00 */
[----:B------:R-:W-:-:S02]  /*2ea0*/  IADD3 R2, PT, PT, R27, R8, R2 ;  /* 0x000000081b027210 */ /* 0x000fc40007ffe002 */
[----:B------:R-:W-:Y:S02]  /*2eb0*/  LOP3.LUT R9, R12, R9, R10, 0x96, !PT ;  /* 0x000000090c097212 */ /* 0x000fe400078e960a */
[----:B------:R-:W-:Y:S02]  /*2ec0*/  LOP3.LUT R8, R25, R0, R3, 0xb8, !PT ;  /* 0x0000000019087212 */ /* 0x000fe400078eb803 */
[----:B------:R-:W-:Y:S02]  /*2ed0*/  SHF.L.W.U32.HI R10, R2, 0x1e, R2 ;  /* 0x0000001e020a7819 */ /* 0x000fe40000010e02 */
        /* <DEDUP_REMOVED lines=9> */
[----:B------:R-:W0:Y:S02]  /*2f70*/  LDC.64 R8, c[0x0][0x390] ;  /* 0x0000e400ff087b82 */ /* 0x000e240000000a00 */
[----:B0-----:R-:W2:Y:S01]  /*2f80*/  LDG.E R8, desc[UR6][R8.64+0x1c] ;  /* 0x00001c0608087981 */ /* 0x001ea2000c1e1900 */
[----:B------:R-:W-:-:S05]  /*2f90*/  IMAD.IADD R13, R22, 0x1, R25 ;  /* 0x00000001160d7824 */ /* 0x000fca00078e0219 */
[----:B--2---:R-:W-:-:S13]  /*2fa0*/  ISETP.GT.U32.AND P0, PT, R13, R8, PT ;  /* 0x000000080d00720c */ /* 0x004fda0003f04070 */
[----:B------:R-:W-:Y:S05]  /*2fb0*/  @P0 EXIT ;  /* 0x000000000000094d */ /* 0x000fea0003800000 */
[----:B------:R-:W0:Y:S01]  /*2fc0*/  LDCU.64 UR4, c[0x0][0x3a0] ;  /* 0x00007400ff0477ac */ /* 0x000e220008000a00 */
[----:B------:R-:W-:Y:S02]  /*2fd0*/  IMAD.MOV.U32 R8, RZ, RZ, RZ ;  /* 0x000000ffff087224 */ /* 0x000fe400078e00ff */
[----:B------:R-:W-:Y:S02]  /*2fe0*/  IMAD.MOV.U32 R9, RZ, RZ, 0x1 ;  /* 0x00000001ff097424 */ /* 0x000fe400078e00ff */
[----:B0-----:R-:W-:Y:S02]  /*2ff0*/  IMAD.U32 R10, RZ, RZ, UR4 ;  /* 0x00000004ff0a7e24 */ /* 0x001fe4000f8e00ff */
[----:B------:R-:W-:-:S05]  /*3000*/  IMAD.U32 R11, RZ, RZ, UR5 ;  /* 0x00000005ff0b7e24 */ /* 0x000fca000f8e00ff */
[----:B------:R-:W2:Y:S02]  /*3010*/  ATOMG.E.CAS.STRONG.GPU PT, R8, [R10], R8, R9 ;  /* 0x000000080a0873a9 */ /* 0x000ea400001ee109 */
[----:B--2---:R-:W-:-:S13]  /*3020*/  ISETP.NE.AND P0, PT, R8, RZ, PT ;  /* 0x000000ff0800720c */ /* 0x004fda0003f05270 */
[----:B------:R-:W-:Y:S05]  /*3030*/  @P0 EXIT ;  /* 0x000000000000094d */ /* 0x000fea0003800000 */
[----:B------:R-:W0:Y:S01]  /*3040*/  S2R R11, SR_TID.X ;  /* 0x00000000000b7919 */ /* 0x000e220000002100 */
[----:B------:R-:W0:Y:S01]  /*3050*/  S2UR UR4, SR_CTAID.X ;  /* 0x00000000000479c3 */ /* 0x000e220000002500 */
[----:B------:R-:W1:Y:S01]  /*3060*/  LDCU UR5, c[0x0][0x388] ;  /* 0x00007100ff0577ac */ /* 0x000e620008000800 */
[----:B------:R-:W-:Y:S02]  /*3070*/  IMAD.IADD R23, R23, 0x1, R0 ;  /* 0x0000000117177824 */ /* 0x000fe400078e0200 */
[----:B------:R-:W-:Y:S02]  /*3080*/  IMAD.IADD R15, R20, 0x1, R3 ;  /* 0x00000001140f7824 */ /* 0x000fe400078e0203 */
[----:B------:R-:W-:Y:S02]  /*3090*/  IMAD.IADD R7, R16, 0x1, R7 ;  /* 0x0000000110077824 */ /* 0x000fe400078e0207 */
[----:B------:R-:W0:Y:S01]  /*30a0*/  LDC R10, c[0x0][0x360] ;  /* 0x0000d800ff0a7b82 */ /* 0x000e220000000800 */
[----:B------:R-:W-:-:S02]  /*30b0*/  IMAD.IADD R17, R17, 0x1, R2 ;  /* 0x0000000111117824 */ /* 0x000fc400078e0202 */
[----:B------:R-:W-:Y:S02]  /*30c0*/  IMAD.IADD R19, R19, 0x1, R6 ;  /* 0x0000000113137824 */ /* 0x000fe400078e0206 */
[----:B------:R-:W-:Y:S02]  /*30d0*/  IMAD.IADD R5, R18, 0x1, R5 ;  /* 0x0000000112057824 */ /* 0x000fe400078e0205 */
[----:B------:R-:W-:Y:S01]  /*30e0*/  IMAD.IADD R21, R21, 0x1, R4 ;  /* 0x0000000115157824 */ /* 0x000fe200078e0204 */
[----:B------:R-:W2:Y:S01]  /*30f0*/  LDC.64 R8, c[0x0][0x398] ;  /* 0x0000e600ff087b82 */ /* 0x000ea20000000a00 */
[----:B0-----:R-:W-:-:S04]  /*3100*/  IMAD R0, R10, UR4, R11 ;  /* 0x000000040a007c24 */ /* 0x001fc8000f8e020b */
[----:B-1----:R-:W-:Y:S01]  /*3110*/  VIADD R3, R0, UR5 ;  /* 0x0000000500037c36 */ /* 0x002fe20008000000 */
[----:B--2---:R-:W-:Y:S04]  /*3120*/  STG.E desc[UR6][R8.64+0x4], R7 ;  /* 0x0000040708007986 */ /* 0x004fe8000c101906 */
[----:B------:R-:W-:Y:S04]  /*3130*/  STG.E desc[UR6][R8.64+0x8], R17 ;  /* 0x0000081108007986 */ /* 0x000fe8000c101906 */
[----:B------:R-:W-:Y:S04]  /*3140*/  STG.E desc[UR6][R8.64+0xc], R19 ;  /* 0x00000c1308007986 */ /* 0x000fe8000c101906 */
[----:B------:R-:W-:Y:S04]  /*3150*/  STG.E desc[UR6][R8.64+0x10], R5 ;  /* 0x0000100508007986 */ /* 0x000fe8000c101906 */
[----:B------:R-:W-:Y:S04]  /*3160*/  STG.E desc[UR6][R8.64+0x14], R21 ;  /* 0x0000141508007986 */ /* 0x000fe8000c101906 */
[----:B------:R-:W-:Y:S04]  /*3170*/  STG.E desc[UR6][R8.64+0x18], R23 ;  /* 0x0000181708007986 */ /* 0x000fe8000c101906 */
[----:B------:R-:W-:Y:S04]  /*3180*/  STG.E desc[UR6][R8.64+0x1c], R15 ;  /* 0x00001c0f08007986 */ /* 0x000fe8000c101906 */
[----:B------:R-:W-:Y:S04]  /*3190*/  STG.E desc[UR6][R8.64+0x20], R13 ;  /* 0x0000200d08007986 */ /* 0x000fe8000c101906 */
[----:B------:R-:W-:Y:S01]  /*31a0*/  STG.E desc[UR6][R8.64], R3 ;  /* 0x0000000308007986 */ /* 0x000fe2000c101906 */
[----:B------:R-:W-:Y:S05]  /*31b0*/  EXIT ;  /* 0x000000000000794d */ /* 0x000fea0003800000 */
.L_x_8:
[----:B------:R-:W-:-:S00]  /*31c0*/  BRA `(.L_x_8) ;  /* 0xfffffffc00fc7947 */ /* 0x000fc0000383ffff */
[----:B------:R-:W-:-:S00]  /*31d0*/  NOP ;  /* 0x0000000000007918 */ /* 0x000fc00000000000 */
        /* <DEDUP_REMOVED lines=10> */
.L_x_9:


//--------------------- .nv.shared.reserved.0     --------------------------
	.section	.nv.shared.reserved.0,"aw",@nobits
	.weak		__nv_reservedSMEM_offset_0_alias
	.size		__nv_reservedSMEM_offset_0_alias, 0, 64
	.other		__nv_reservedSMEM_offset_0_alias,@"STO_CUDA_RESERVED_SHARED STV_DEFAULT"
__nv_reservedSMEM_offset_0_alias:
	.zero		0
	.zero		64


//--------------------- .nv.constant0.sha256d_kernel --------------------------
	.section	.nv.constant0.sha256d_kernel,"a",@progbits
	.sectionflags	@""
	.align	4
.nv.constant0.sha256d_kernel:
	.zero		936


//--------------------- SYMBOLS --------------------------

	.type		.nv.reservedSmem.offset0,@object
	.size		.nv.reservedSmem.offset0,0x4
